// auto-generated by cutlass_sweep.gemm — config: {"arch": "sm_90", "cluster_m": 1, "cluster_n": 1, "dtype": "e4m3", "dtype_b": "e4m3", "layout": "nt", "stages": 0, "tile_k": 64, "tile_m": 64, "tile_n": 64}
#include "cutlass/cutlass.h"
#include "cutlass/gemm/collective/collective_builder.hpp"
#include "cutlass/gemm/device/gemm_universal_adapter.h"
#include "cutlass/gemm/kernel/gemm_universal.hpp"
#include "cutlass/epilogue/collective/collective_builder.hpp"

using ElemA = cutlass::float_e4m3_t;
using ElemB = cutlass::float_e4m3_t;
using ElemCD = cutlass::float_e4m3_t;
using Acc  = float;
using TileShape    = cute::Shape<cute::_64, cute::_64, cute::_64>;
using ClusterShape = cute::Shape<cute::_1, cute::_1, cute::_1>;

using CollectiveEpilogue = typename cutlass::epilogue::collective::CollectiveBuilder<
    cutlass::arch::Sm90, cutlass::arch::OpClassTensorOp,
    TileShape, ClusterShape,
    cutlass::epilogue::collective::EpilogueTileAuto,
    Acc, Acc,
    ElemCD, cutlass::layout::RowMajor, 128 / cutlass::sizeof_bits<ElemCD>::value,
    ElemCD, cutlass::layout::RowMajor, 128 / cutlass::sizeof_bits<ElemCD>::value,
    cutlass::epilogue::collective::EpilogueScheduleAuto
  >::CollectiveOp;

using CollectiveMainloop = typename cutlass::gemm::collective::CollectiveBuilder<
    cutlass::arch::Sm90, cutlass::arch::OpClassTensorOp,
    ElemA, cutlass::layout::RowMajor, 128 / cutlass::sizeof_bits<ElemA>::value,
    ElemB, cutlass::layout::ColumnMajor, 128 / cutlass::sizeof_bits<ElemB>::value,
    Acc,
    TileShape, ClusterShape,
    cutlass::gemm::collective::StageCountAutoCarveout<static_cast<int>(sizeof(typename CollectiveEpilogue::SharedStorage))>,
    cutlass::gemm::collective::KernelScheduleAuto
  >::CollectiveOp;

using GemmKernel = cutlass::gemm::kernel::GemmUniversal<
    cute::Shape<int,int,int,int>,
    CollectiveMainloop,
    CollectiveEpilogue
>;
using Gemm = cutlass::gemm::device::GemmUniversalAdapter<GemmKernel>;

// Force the device kernel symbol into the cubin without needing a host main.
auto* _anchor = &cutlass::device_kernel<GemmKernel>;


// ===== COMPILED SASS (sm_90a) =====

	.target	sm_90a

	.elftype	@"ET_EXEC"


//--------------------- .note.nv.tkinfo           --------------------------
	.section	.note.nv.tkinfo,"",@"SHT_NOTE"
	.sectionflags	@"SHF_NOTE_NV_TKINFO"
	.tkinfo
        /*0018*/ 	.word	0x00000002
        /*0030*/ 	.string	""
        /*0030*/ 	.string	"ptxas"
        /*0030*/ 	.string	"Cuda compilation tools, release 13.0, V13.0.88"
        /*0030*/ 	.string	"Build cuda_13.0.r13.0/compiler.36424714_0"
        /*0030*/ 	.string	"-arch sm_90a -m 64 "



//--------------------- .note.nv.cuinfo           --------------------------
	.section	.note.nv.cuinfo,"",@"SHT_NOTE"
	.sectionflags	@"SHF_NOTE_NV_CUINFO"
        /*0018*/ 	.short	0x0002
        /*001a*/ 	.short	0x005a
        /*001c*/ 	.short	0x0082
	.zero		2


//--------------------- .nv.info                  --------------------------
	.section	.nv.info,"",@"SHT_CUDA_INFO"
	.align	4


	//----- nvinfo : EIATTR_REGCOUNT
	.align		4
        /*0000*/ 	.byte	0x04, 0x2f
        /*0002*/ 	.short	(.L_12 - .L_11)
	.align		4
.L_11:
        /*0004*/ 	.word	index@(_ZN7cutlass13device_kernelINS_4gemm6kernel13GemmUniversalIN4cute5tupleIJiiiiEEENS1_10collective13CollectiveMmaINS1_37MainloopSm90TmaGmmaWarpSpecializedFP8ILi28ENS5_IJNS4_1CILi1EEESB_SB_EEENS1_32KernelTmaWarpSpecializedPingpongEEENS5_IJNSA_ILi64EEESF_SF_EEENS_12float_e4m3_tENS5_IJlSB_lEEESH_SI_NS4_8TiledMMAINS4_8MMA_AtomIJNS4_4SM904GMMA30MMA_64x64x32_F32E4M3E4M3_SS_TNILNSM_7ScaleInE1ELSO_1EEEEEENS4_6LayoutISC_NS5_IJNSA_ILi0EEESS_SS_EEEEENS5_IJNS4_10UnderscoreESV_SV_EEEEENS4_13SM90_TMA_LOADENS4_14ComposedLayoutINS4_7SwizzleILi2ELi4ELi3EEENS4_18smem_ptr_flag_bitsILi8EEENSR_INS5_IJNSA_ILi8EEESF_EEENS5_IJSF_SB_EEEEEEEvNS4_8identityESY_S18_vS19_EENS_8epilogue10collective6detail29Sm90TmaWarpSpecializedAdapterINS1C_15DefaultEpilogueISH_SI_SI_NS1B_6thread17LinearCombinationISH_Li1EffLNS1G_9ScaleType4KindE0ELNS_15FloatRoundStyleE2ESH_EENS1_15EpilogueDefaultEEEEEvvEEEEvNT_6ParamsE)
        /*0008*/ 	.word	0x000000a8


	//----- nvinfo : EIATTR_FRAME_SIZE
	.align		4
.L_12:
        /*000c*/ 	.byte	0x04, 0x11
        /*000e*/ 	.short	(.L_14 - .L_13)
	.align		4
.L_13:
        /*0010*/ 	.word	index@(_ZN7cutlass13device_kernelINS_4gemm6kernel13GemmUniversalIN4cute5tupleIJiiiiEEENS1_10collective13CollectiveMmaINS1_37MainloopSm90TmaGmmaWarpSpecializedFP8ILi28ENS5_IJNS4_1CILi1EEESB_SB_EEENS1_32KernelTmaWarpSpecializedPingpongEEENS5_IJNSA_ILi64EEESF_SF_EEENS_12float_e4m3_tENS5_IJlSB_lEEESH_SI_NS4_8TiledMMAINS4_8MMA_AtomIJNS4_4SM904GMMA30MMA_64x64x32_F32E4M3E4M3_SS_TNILNSM_7ScaleInE1ELSO_1EEEEEENS4_6LayoutISC_NS5_IJNSA_ILi0EEESS_SS_EEEEENS5_IJNS4_10UnderscoreESV_SV_EEEEENS4_13SM90_TMA_LOADENS4_14ComposedLayoutINS4_7SwizzleILi2ELi4ELi3EEENS4_18smem_ptr_flag_bitsILi8EEENSR_INS5_IJNSA_ILi8EEESF_EEENS5_IJSF_SB_EEEEEEEvNS4_8identityESY_S18_vS19_EENS_8epilogue10collective6detail29Sm90TmaWarpSpecializedAdapterINS1C_15DefaultEpilogueISH_SI_SI_NS1B_6thread17LinearCombinationISH_Li1EffLNS1G_9ScaleType4KindE0ELNS_15FloatRoundStyleE2ESH_EENS1_15EpilogueDefaultEEEEEvvEEEEvNT_6ParamsE)
        /*0014*/ 	.word	0x00000000


	//----- nvinfo : EIATTR_MIN_STACK_SIZE
	.align		4
.L_14:
        /*0018*/ 	.byte	0x04, 0x12
        /*001a*/ 	.short	(.L_16 - .L_15)
	.align		4
.L_15:
        /*001c*/ 	.word	index@(_ZN7cutlass13device_kernelINS_4gemm6kernel13GemmUniversalIN4cute5tupleIJiiiiEEENS1_10collective13CollectiveMmaINS1_37MainloopSm90TmaGmmaWarpSpecializedFP8ILi28ENS5_IJNS4_1CILi1EEESB_SB_EEENS1_32KernelTmaWarpSpecializedPingpongEEENS5_IJNSA_ILi64EEESF_SF_EEENS_12float_e4m3_tENS5_IJlSB_lEEESH_SI_NS4_8TiledMMAINS4_8MMA_AtomIJNS4_4SM904GMMA30MMA_64x64x32_F32E4M3E4M3_SS_TNILNSM_7ScaleInE1ELSO_1EEEEEENS4_6LayoutISC_NS5_IJNSA_ILi0EEESS_SS_EEEEENS5_IJNS4_10UnderscoreESV_SV_EEEEENS4_13SM90_TMA_LOADENS4_14ComposedLayoutINS4_7SwizzleILi2ELi4ELi3EEENS4_18smem_ptr_flag_bitsILi8EEENSR_INS5_IJNSA_ILi8EEESF_EEENS5_IJSF_SB_EEEEEEEvNS4_8identityESY_S18_vS19_EENS_8epilogue10collective6detail29Sm90TmaWarpSpecializedAdapterINS1C_15DefaultEpilogueISH_SI_SI_NS1B_6thread17LinearCombinationISH_Li1EffLNS1G_9ScaleType4KindE0ELNS_15FloatRoundStyleE2ESH_EENS1_15EpilogueDefaultEEEEEvvEEEEvNT_6ParamsE)
        /*0020*/ 	.word	0x00000000
.L_16:


//--------------------- .nv.compat                --------------------------
	.section	.nv.compat,"",@"SHT_CUDA_COMPAT_INFO"
	.align	4
        /*0000*/ 	.byte	0x02, 0x09, 0x01, 0x00, 0x02, 0x02, 0x04, 0x00, 0x02, 0x05, 0x05, 0x00, 0x03, 0x07, 0x01, 0x01
        /*0010*/ 	.byte	0x02, 0x03, 0x01, 0x00, 0x02, 0x06, 0x01, 0x00, 0x04, 0x0b, 0x08, 0x00, 0x00, 0x00, 0x00, 0x00
        /*0020*/ 	.byte	0x00, 0x00, 0x00, 0x00


//--------------------- .nv.info._ZN7cutlass13device_kernelINS_4gemm6kernel13GemmUniversalIN4cute5tupleIJiiiiEEENS1_10collective13CollectiveMmaINS1_37MainloopSm90TmaGmmaWarpSpecializedFP8ILi28ENS5_IJNS4_1CILi1EEESB_SB_EEENS1_32KernelTmaWarpSpecializedPingpongEEENS5_IJNSA_ILi64EEESF_SF_EEENS_12float_e4m3_tENS5_IJlSB_lEEESH_SI_NS4_8TiledMMAINS4_8MMA_AtomIJNS4_4SM904GMMA30MMA_64x64x32_F32E4M3E4M3_SS_TNILNSM_7ScaleInE1ELSO_1EEEEEENS4_6LayoutISC_NS5_IJNSA_ILi0EEESS_SS_EEEEENS5_IJNS4_10UnderscoreESV_SV_EEEEENS4_13SM90_TMA_LOADENS4_14ComposedLayoutINS4_7SwizzleILi2ELi4ELi3EEENS4_18smem_ptr_flag_bitsILi8EEENSR_INS5_IJNSA_ILi8EEESF_EEENS5_IJSF_SB_EEEEEEEvNS4_8identityESY_S18_vS19_EENS_8epilogue10collective6detail29Sm90TmaWarpSpecializedAdapterINS1C_15DefaultEpilogueISH_SI_SI_NS1B_6thread17LinearCombinationISH_Li1EffLNS1G_9ScaleType4KindE0ELNS_15FloatRoundStyleE2ESH_EENS1_15EpilogueDefaultEEEEEvvEEEEvNT_6ParamsE --------------------------
	.section	.nv.info._ZN7cutlass13device_kernelINS_4gemm6kernel13GemmUniversalIN4cute5tupleIJiiiiEEENS1_10collective13CollectiveMmaINS1_37MainloopSm90TmaGmmaWarpSpecializedFP8ILi28ENS5_IJNS4_1CILi1EEESB_SB_EEENS1_32KernelTmaWarpSpecializedPingpongEEENS5_IJNSA_ILi64EEESF_SF_EEENS_12float_e4m3_tENS5_IJlSB_lEEESH_SI_NS4_8TiledMMAINS4_8MMA_AtomIJNS4_4SM904GMMA30MMA_64x64x32_F32E4M3E4M3_SS_TNILNSM_7ScaleInE1ELSO_1EEEEEENS4_6LayoutISC_NS5_IJNSA_ILi0EEESS_SS_EEEEENS5_IJNS4_10UnderscoreESV_SV_EEEEENS4_13SM90_TMA_LOADENS4_14ComposedLayoutINS4_7SwizzleILi2ELi4ELi3EEENS4_18smem_ptr_flag_bitsILi8EEENSR_INS5_IJNSA_ILi8EEESF_EEENS5_IJSF_SB_EEEEEEEvNS4_8identityESY_S18_vS19_EENS_8epilogue10collective6detail29Sm90TmaWarpSpecializedAdapterINS1C_15DefaultEpilogueISH_SI_SI_NS1B_6thread17LinearCombinationISH_Li1EffLNS1G_9ScaleType4KindE0ELNS_15FloatRoundStyleE2ESH_EENS1_15EpilogueDefaultEEEEEvvEEEEvNT_6ParamsE,"",@"SHT_CUDA_INFO"
	.sectionflags	@""
	.align	4


	//----- nvinfo : EIATTR_CUDA_API_VERSION
	.align		4
        /*0000*/ 	.byte	0x04, 0x37
        /*0002*/ 	.short	(.L_18 - .L_17)
.L_17:
        /*0004*/ 	.word	0x00000082


	//----- nvinfo : EIATTR_KPARAM_INFO
	.align		4
.L_18:
        /*0008*/ 	.byte	0x04, 0x17
        /*000a*/ 	.short	(.L_20 - .L_19)
.L_19:
        /*000c*/ 	.word	0x00000000
        /*0010*/ 	.short	0x0000
        /*0012*/ 	.short	0x0070
        /*0014*/ 	.byte	0x00, 0xf0, 0x01, 0x10


	//----- nvinfo : EIATTR_SPARSE_MMA_MASK
	.align		4
.L_20:
        /*0018*/ 	.byte	0x03, 0x50
        /*001a*/ 	.short	0x0000


	//----- nvinfo : EIATTR_MAXREG_COUNT
	.align		4
        /*001c*/ 	.byte	0x03, 0x1b
        /*001e*/ 	.short	0x00a8


	//----- nvinfo : EIATTR_NUM_BARRIERS
	.align		4
        /*0020*/ 	.byte	0x02, 0x4c
        /*0022*/ 	.byte	0x01
	.zero		1


	//----- nvinfo : EIATTR_MERCURY_ISA_VERSION
	.align		4
        /*0024*/ 	.byte	0x03, 0x5f
        /*0026*/ 	.short	0x0101


	//----- nvinfo : EIATTR_INT_WARP_WIDE_INSTR_OFFSETS
	.align		4
        /*0028*/ 	.byte	0x04, 0x31
        /*002a*/ 	.short	(.L_22 - .L_21)


	//   ....[0]....
.L_21:
        /*002c*/ 	.word	0x00000750


	//   ....[1]....
        /*0030*/ 	.word	0x00000770


	//   ....[2]....
        /*0034*/ 	.word	0x000007f0


	//   ....[3]....
        /*0038*/ 	.word	0x00000800


	//   ....[4]....
        /*003c*/ 	.word	0x00000810


	//   ....[5]....
        /*0040*/ 	.word	0x00000830


	//   ....[6]....
        /*0044*/ 	.word	0x00000880


	//   ....[7]....
        /*0048*/ 	.word	0x000008a0


	//----- nvinfo : EIATTR_COOP_GROUP_MASK_REGIDS
	.align		4
.L_22:
        /*004c*/ 	.byte	0x04, 0x29
        /*004e*/ 	.short	(.L_24 - .L_23)


	//   ....[0]....
.L_23:
        /*0050*/ 	.word	0xffffffff


	//   ....[1]....
        /*0054*/ 	.word	0xffffffff


	//   ....[2]....
        /*0058*/ 	.word	0xffffffff


	//   ....[3]....
        /*005c*/ 	.word	0xffffffff


	//   ....[4]....
        /*0060*/ 	.word	0xffffffff


	//   ....[5]....
        /*0064*/ 	.word	0xffffffff


	//----- nvinfo : EIATTR_COOP_GROUP_INSTR_OFFSETS
	.align		4
.L_24:
        /*0068*/ 	.byte	0x04, 0x28
        /*006a*/ 	.short	(.L_26 - .L_25)


	//   ....[0]....
.L_25:
        /*006c*/ 	.word	0x00000060


	//   ....[1]....
        /*0070*/ 	.word	0x00000070


	//   ....[2]....
        /*0074*/ 	.word	0x00000130


	//   ....[3]....
        /*0078*/ 	.word	0x000005f0


	//   ....[4]....
        /*007c*/ 	.word	0x00000630


	//   ....[5]....
        /*0080*/ 	.word	0x00000670


	//----- nvinfo : EIATTR_REG_RECONFIG
	.align		4
.L_26:
        /*0084*/ 	.byte	0x01, 0x54
	.zero		2


	//----- nvinfo : EIATTR_MBARRIER_INSTR_OFFSETS
	.align		4
        /*0088*/ 	.byte	0x04, 0x39
        /*008a*/ 	.short	(.L_28 - .L_27)


	//   ....[0]....
.L_27:
        /*008c*/ 	.word	0x00000250
        /*0090*/ 	.word	0x000000ff
        /*0094*/ 	.word	0x00000000
        /*0098*/ 	.short	0x0100
        /*009a*/ 	.byte	0x08
	.zero		1


	//   ....[1]....
        /*009c*/ 	.word	0x00000260
        /*00a0*/ 	.word	0x000000ff
        /*00a4*/ 	.word	0x000000e0
        /*00a8*/ 	.short	0x0100
        /*00aa*/ 	.byte	0x08
	.zero		1


	//   ....[2]....
        /*00ac*/ 	.word	0x00000270
        /*00b0*/ 	.word	0x000000ff
        /*00b4*/ 	.word	0x00000008
        /*00b8*/ 	.short	0x0100
        /*00ba*/ 	.byte	0x08
	.zero		1


	//   ....[3]....
        /*00bc*/ 	.word	0x00000280
        /*00c0*/ 	.word	0x000000ff
        /*00c4*/ 	.word	0x000000e8
        /*00c8*/ 	.short	0x0100
        /*00ca*/ 	.byte	0x08
	.zero		1


	//   ....[4]....
        /*00cc*/ 	.word	0x00000290
        /*00d0*/ 	.word	0x000000ff
        /*00d4*/ 	.word	0x00000010
        /*00d8*/ 	.short	0x0100
        /*00da*/ 	.byte	0x08
	.zero		1


	//   ....[5]....
        /*00dc*/ 	.word	0x000002a0
        /*00e0*/ 	.word	0x000000ff
        /*00e4*/ 	.word	0x000000f0
        /*00e8*/ 	.short	0x0100
        /*00ea*/ 	.byte	0x08
	.zero		1


	//   ....[6]....
        /*00ec*/ 	.word	0x000002b0
        /*00f0*/ 	.word	0x000000ff
        /*00f4*/ 	.word	0x00000018
        /*00f8*/ 	.short	0x0100
        /*00fa*/ 	.byte	0x08
	.zero		1


	//   ....[7]....
        /*00fc*/ 	.word	0x000002c0
        /*0100*/ 	.word	0x000000ff
        /*0104*/ 	.word	0x000000f8
        /*0108*/ 	.short	0x0100
        /*010a*/ 	.byte	0x08
	.zero		1


	//   ....[8]....
        /*010c*/ 	.word	0x000002d0
        /*0110*/ 	.word	0x000000ff
        /*0114*/ 	.word	0x00000020
        /*0118*/ 	.short	0x0100
        /*011a*/ 	.byte	0x08
	.zero		1


	//   ....[9]....
        /*011c*/ 	.word	0x000002e0
        /*0120*/ 	.word	0x000000ff
        /*0124*/ 	.word	0x00000100
        /*0128*/ 	.short	0x0100
        /*012a*/ 	.byte	0x08
	.zero		1


	//   ....[10]....
        /*012c*/ 	.word	0x000002f0
        /*0130*/ 	.word	0x000000ff
        /*0134*/ 	.word	0x00000028
        /*0138*/ 	.short	0x0100
        /*013a*/ 	.byte	0x08
	.zero		1


	//   ....[11]....
        /*013c*/ 	.word	0x00000300
        /*0140*/ 	.word	0x000000ff
        /*0144*/ 	.word	0x00000108
        /*0148*/ 	.short	0x0100
        /*014a*/ 	.byte	0x08
	.zero		1


	//   ....[12]....
        /*014c*/ 	.word	0x00000310
        /*0150*/ 	.word	0x000000ff
        /*0154*/ 	.word	0x00000030
        /*0158*/ 	.short	0x0100
        /*015a*/ 	.byte	0x08
	.zero		1


	//   ....[13]....
        /*015c*/ 	.word	0x00000320
        /*0160*/ 	.word	0x000000ff
        /*0164*/ 	.word	0x00000110
        /*0168*/ 	.short	0x0100
        /*016a*/ 	.byte	0x08
	.zero		1


	//   ....[14]....
        /*016c*/ 	.word	0x00000330
        /*0170*/ 	.word	0x000000ff
        /*0174*/ 	.word	0x00000038
        /*0178*/ 	.short	0x0100
        /*017a*/ 	.byte	0x08
	.zero		1


	//   ....[15]....
        /*017c*/ 	.word	0x00000340
        /*0180*/ 	.word	0x000000ff
        /*0184*/ 	.word	0x00000118
        /*0188*/ 	.short	0x0100
        /*018a*/ 	.byte	0x08
	.zero		1


	//   ....[16]....
        /*018c*/ 	.word	0x00000350
        /*0190*/ 	.word	0x000000ff
        /*0194*/ 	.word	0x00000040
        /*0198*/ 	.short	0x0100
        /*019a*/ 	.byte	0x08
	.zero		1


	//   ....[17]....
        /*019c*/ 	.word	0x00000360
        /*01a0*/ 	.word	0x000000ff
        /*01a4*/ 	.word	0x00000120
        /*01a8*/ 	.short	0x0100
        /*01aa*/ 	.byte	0x08
	.zero		1


	//   ....[18]....
        /*01ac*/ 	.word	0x00000370
        /*01b0*/ 	.word	0x000000ff
        /*01b4*/ 	.word	0x00000048
        /*01b8*/ 	.short	0x0100
        /*01ba*/ 	.byte	0x08
	.zero		1


	//   ....[19]....
        /*01bc*/ 	.word	0x00000380
        /*01c0*/ 	.word	0x000000ff
        /*01c4*/ 	.word	0x00000128
        /*01c8*/ 	.short	0x0100
        /*01ca*/ 	.byte	0x08
	.zero		1


	//   ....[20]....
        /*01cc*/ 	.word	0x00000390
        /*01d0*/ 	.word	0x000000ff
        /*01d4*/ 	.word	0x00000050
        /*01d8*/ 	.short	0x0100
        /*01da*/ 	.byte	0x08
	.zero		1


	//   ....[21]....
        /*01dc*/ 	.word	0x000003a0
        /*01e0*/ 	.word	0x000000ff
        /*01e4*/ 	.word	0x00000130
        /*01e8*/ 	.short	0x0100
        /*01ea*/ 	.byte	0x08
	.zero		1


	//   ....[22]....
        /*01ec*/ 	.word	0x000003b0
        /*01f0*/ 	.word	0x000000ff
        /*01f4*/ 	.word	0x00000058
        /*01f8*/ 	.short	0x0100
        /*01fa*/ 	.byte	0x08
	.zero		1


	//   ....[23]....
        /*01fc*/ 	.word	0x000003c0
        /*0200*/ 	.word	0x000000ff
        /*0204*/ 	.word	0x00000138
        /*0208*/ 	.short	0x0100
        /*020a*/ 	.byte	0x08
	.zero		1


	//   ....[24]....
        /*020c*/ 	.word	0x000003d0
        /*0210*/ 	.word	0x000000ff
        /*0214*/ 	.word	0x00000060
        /*0218*/ 	.short	0x0100
        /*021a*/ 	.byte	0x08
	.zero		1


	//   ....[25]....
        /*021c*/ 	.word	0x000003e0
        /*0220*/ 	.word	0x000000ff
        /*0224*/ 	.word	0x00000140
        /*0228*/ 	.short	0x0100
        /*022a*/ 	.byte	0x08
	.zero		1


	//   ....[26]....
        /*022c*/ 	.word	0x000003f0
        /*0230*/ 	.word	0x000000ff
        /*0234*/ 	.word	0x00000068
        /*0238*/ 	.short	0x0100
        /*023a*/ 	.byte	0x08
	.zero		1


	//   ....[27]....
        /*023c*/ 	.word	0x00000400
        /*0240*/ 	.word	0x000000ff
        /*0244*/ 	.word	0x00000148
        /*0248*/ 	.short	0x0100
        /*024a*/ 	.byte	0x08
	.zero		1


	//   ....[28]....
        /*024c*/ 	.word	0x00000410
        /*0250*/ 	.word	0x000000ff
        /*0254*/ 	.word	0x00000070
        /*0258*/ 	.short	0x0100
        /*025a*/ 	.byte	0x08
	.zero		1


	//   ....[29]....
        /*025c*/ 	.word	0x00000420
        /*0260*/ 	.word	0x000000ff
        /*0264*/ 	.word	0x00000150
        /*0268*/ 	.short	0x0100
        /*026a*/ 	.byte	0x08
	.zero		1


	//   ....[30]....
        /*026c*/ 	.word	0x00000430
        /*0270*/ 	.word	0x000000ff
        /*0274*/ 	.word	0x00000078
        /*0278*/ 	.short	0x0100
        /*027a*/ 	.byte	0x08
	.zero		1


	//   ....[31]....
        /*027c*/ 	.word	0x00000440
        /*0280*/ 	.word	0x000000ff
        /*0284*/ 	.word	0x00000158
        /*0288*/ 	.short	0x0100
        /*028a*/ 	.byte	0x08
	.zero		1


	//   ....[32]....
        /*028c*/ 	.word	0x00000450
        /*0290*/ 	.word	0x000000ff
        /*0294*/ 	.word	0x00000080
        /*0298*/ 	.short	0x0100
        /*029a*/ 	.byte	0x08
	.zero		1


	//   ....[33]....
        /*029c*/ 	.word	0x00000460
        /*02a0*/ 	.word	0x000000ff
        /*02a4*/ 	.word	0x00000160
        /*02a8*/ 	.short	0x0100
        /*02aa*/ 	.byte	0x08
	.zero		1


	//   ....[34]....
        /*02ac*/ 	.word	0x00000470
        /*02b0*/ 	.word	0x000000ff
        /*02b4*/ 	.word	0x00000088
        /*02b8*/ 	.short	0x0100
        /*02ba*/ 	.byte	0x08
	.zero		1


	//   ....[35]....
        /*02bc*/ 	.word	0x00000480
        /*02c0*/ 	.word	0x000000ff
        /*02c4*/ 	.word	0x00000168
        /*02c8*/ 	.short	0x0100
        /*02ca*/ 	.byte	0x08
	.zero		1


	//   ....[36]....
        /*02cc*/ 	.word	0x00000490
        /*02d0*/ 	.word	0x000000ff
        /*02d4*/ 	.word	0x00000090
        /*02d8*/ 	.short	0x0100
        /*02da*/ 	.byte	0x08
	.zero		1


	//   ....[37]....
        /*02dc*/ 	.word	0x000004a0
        /*02e0*/ 	.word	0x000000ff
        /*02e4*/ 	.word	0x00000170
        /*02e8*/ 	.short	0x0100
        /*02ea*/ 	.byte	0x08
	.zero		1


	//   ....[38]....
        /*02ec*/ 	.word	0x000004b0
        /*02f0*/ 	.word	0x000000ff
        /*02f4*/ 	.word	0x00000098
        /*02f8*/ 	.short	0x0100
        /*02fa*/ 	.byte	0x08
	.zero		1


	//   ....[39]....
        /*02fc*/ 	.word	0x000004c0
        /*0300*/ 	.word	0x000000ff
        /*0304*/ 	.word	0x00000178
        /*0308*/ 	.short	0x0100
        /*030a*/ 	.byte	0x08
	.zero		1


	//   ....[40]....
        /*030c*/ 	.word	0x000004d0
        /*0310*/ 	.word	0x000000ff
        /*0314*/ 	.word	0x000000a0
        /*0318*/ 	.short	0x0100
        /*031a*/ 	.byte	0x08
	.zero		1


	//   ....[41]....
        /*031c*/ 	.word	0x000004e0
        /*0320*/ 	.word	0x000000ff
        /*0324*/ 	.word	0x00000180
        /*0328*/ 	.short	0x0100
        /*032a*/ 	.byte	0x08
	.zero		1


	//   ....[42]....
        /*032c*/ 	.word	0x000004f0
        /*0330*/ 	.word	0x000000ff
        /*0334*/ 	.word	0x000000a8
        /*0338*/ 	.short	0x0100
        /*033a*/ 	.byte	0x08
	.zero		1


	//   ....[43]....
        /*033c*/ 	.word	0x00000500
        /*0340*/ 	.word	0x000000ff
        /*0344*/ 	.word	0x00000188
        /*0348*/ 	.short	0x0100
        /*034a*/ 	.byte	0x08
	.zero		1


	//   ....[44]....
        /*034c*/ 	.word	0x00000510
        /*0350*/ 	.word	0x000000ff
        /*0354*/ 	.word	0x000000b0
        /*0358*/ 	.short	0x0100
        /*035a*/ 	.byte	0x08
	.zero		1


	//   ....[45]....
        /*035c*/ 	.word	0x00000520
        /*0360*/ 	.word	0x000000ff
        /*0364*/ 	.word	0x00000190
        /*0368*/ 	.short	0x0100
        /*036a*/ 	.byte	0x08
	.zero		1


	//   ....[46]....
        /*036c*/ 	.word	0x00000530
        /*0370*/ 	.word	0x000000ff
        /*0374*/ 	.word	0x000000b8
        /*0378*/ 	.short	0x0100
        /*037a*/ 	.byte	0x08
	.zero		1


	//   ....[47]....
        /*037c*/ 	.word	0x00000540
        /*0380*/ 	.word	0x000000ff
        /*0384*/ 	.word	0x00000198
        /*0388*/ 	.short	0x0100
        /*038a*/ 	.byte	0x08
	.zero		1


	//   ....[48]....
        /*038c*/ 	.word	0x00000550
        /*0390*/ 	.word	0x000000ff
        /*0394*/ 	.word	0x000000c0
        /*0398*/ 	.short	0x0100
        /*039a*/ 	.byte	0x08
	.zero		1


	//   ....[49]....
        /*039c*/ 	.word	0x00000560
        /*03a0*/ 	.word	0x000000ff
        /*03a4*/ 	.word	0x000001a0
        /*03a8*/ 	.short	0x0100
        /*03aa*/ 	.byte	0x08
	.zero		1


	//   ....[50]....
        /*03ac*/ 	.word	0x00000570
        /*03b0*/ 	.word	0x000000ff
        /*03b4*/ 	.word	0x000000c8
        /*03b8*/ 	.short	0x0100
        /*03ba*/ 	.byte	0x08
	.zero		1


	//   ....[51]....
        /*03bc*/ 	.word	0x00000580
        /*03c0*/ 	.word	0x000000ff
        /*03c4*/ 	.word	0x000001a8
        /*03c8*/ 	.short	0x0100
        /*03ca*/ 	.byte	0x08
	.zero		1


	//   ....[52]....
        /*03cc*/ 	.word	0x00000590
        /*03d0*/ 	.word	0x000000ff
        /*03d4*/ 	.word	0x000000d0
        /*03d8*/ 	.short	0x0100
        /*03da*/ 	.byte	0x08
	.zero		1


	//   ....[53]....
        /*03dc*/ 	.word	0x000005a0
        /*03e0*/ 	.word	0x000000ff
        /*03e4*/ 	.word	0x000001b0
        /*03e8*/ 	.short	0x0100
        /*03ea*/ 	.byte	0x08
	.zero		1


	//   ....[54]....
        /*03ec*/ 	.word	0x000005b0
        /*03f0*/ 	.word	0x000000ff
        /*03f4*/ 	.word	0x000000d8
        /*03f8*/ 	.short	0x0100
        /*03fa*/ 	.byte	0x08
	.zero		1


	//   ....[55]....
        /*03fc*/ 	.word	0x000005c0
        /*0400*/ 	.word	0x000000ff
        /*0404*/ 	.word	0x000001b8
        /*0408*/ 	.short	0x0100
        /*040a*/ 	.byte	0x08
	.zero		1


	//   ....[56]....
        /*040c*/ 	.word	0x000008e0
        /*0410*/ 	.word	0x000000ff
        /*0414*/ 	.word	0x000001f0
        /*0418*/ 	.short	0x0100
        /*041a*/ 	.byte	0x08
	.zero		1


	//   ....[57]....
        /*041c*/ 	.word	0x00000950
        /*0420*/ 	.word	0x000000ff
        /*0424*/ 	.word	0x000001f8
        /*0428*/ 	.short	0x0100
        /*042a*/ 	.byte	0x08
	.zero		1


	//   ....[58]....
        /*042c*/ 	.word	0x00000970
        /*0430*/ 	.word	0x000000ff
        /*0434*/ 	.word	0x000001d0
        /*0438*/ 	.short	0x0100
        /*043a*/ 	.byte	0x09
	.zero		1


	//   ....[59]....
        /*043c*/ 	.word	0x00000980
        /*0440*/ 	.word	0x000000ff
        /*0444*/ 	.word	0x000001d8
        /*0448*/ 	.short	0x0100
        /*044a*/ 	.byte	0x09
	.zero		1


	//   ....[60]....
        /*044c*/ 	.word	0x00000990
        /*0450*/ 	.word	0x000000ff
        /*0454*/ 	.word	0x000001e0
        /*0458*/ 	.short	0x0100
        /*045a*/ 	.byte	0x09
	.zero		1


	//   ....[61]....
        /*045c*/ 	.word	0x000009a0
        /*0460*/ 	.word	0x000000ff
        /*0464*/ 	.word	0x000001e8
        /*0468*/ 	.short	0x0100
        /*046a*/ 	.byte	0x09
	.zero		1


	//   ....[62]....
        /*046c*/ 	.word	0x000017d0
        /*0470*/ 	.word	0x000000ff
        /*0474*/ 	.word	0xfffffff8
        /*0478*/ 	.short	0x010a
        /*047a*/ 	.byte	0x0f
	.zero		1


	//   ....[63]....
        /*047c*/ 	.word	0x00001aa0
        /*0480*/ 	.word	0x000000ff
        /*0484*/ 	.word	0x00000000
        /*0488*/ 	.short	0x010a
        /*048a*/ 	.byte	0x06
	.zero		1


	//   ....[64]....
        /*048c*/ 	.word	0x00001ae0
        /*0490*/ 	.word	0x000000ff
        /*0494*/ 	.word	0x00000000
        /*0498*/ 	.short	0x010a
        /*049a*/ 	.byte	0x06
	.zero		1


	//   ....[65]....
        /*049c*/ 	.word	0x00002050
        /*04a0*/ 	.word	0x000000ff
        /*04a4*/ 	.word	0x00000000
        /*04a8*/ 	.short	0x010a
        /*04aa*/ 	.byte	0x09
	.zero		1


	//   ....[66]....
        /*04ac*/ 	.word	0x00002090
        /*04b0*/ 	.word	0x000000ff
        /*04b4*/ 	.word	0x00000000
        /*04b8*/ 	.short	0x010a
        /*04ba*/ 	.byte	0x09
	.zero		1


	//   ....[67]....
        /*04bc*/ 	.word	0x00002470
        /*04c0*/ 	.word	0x000000ff
        /*04c4*/ 	.word	0x00000000
        /*04c8*/ 	.short	0x0101
        /*04ca*/ 	.byte	0x08
	.zero		1


	//   ....[68]....
        /*04cc*/ 	.word	0x000027e0
        /*04d0*/ 	.word	0x0000000f
        /*04d4*/ 	.word	0x00000000
        /*04d8*/ 	.short	0x0101
        /*04da*/ 	.byte	0x18
	.zero		1


	//   ....[69]....
        /*04dc*/ 	.word	0x000028c0
        /*04e0*/ 	.word	0x000000ff
        /*04e4*/ 	.word	0x00000000
        /*04e8*/ 	.short	0x0101
        /*04ea*/ 	.byte	0x06
	.zero		1


	//   ....[70]....
        /*04ec*/ 	.word	0x00002970
        /*04f0*/ 	.word	0x000000ff
        /*04f4*/ 	.word	0x00000008
        /*04f8*/ 	.short	0x010a
        /*04fa*/ 	.byte	0x0f
	.zero		1


	//   ....[71]....
        /*04fc*/ 	.word	0x000051d0
        /*0500*/ 	.word	0x00000004
        /*0504*/ 	.word	0x00000000
        /*0508*/ 	.short	0x0101
        /*050a*/ 	.byte	0x18
	.zero		1


	//   ....[72]....
        /*050c*/ 	.word	0x00005ab0
        /*0510*/ 	.word	0x00000013
        /*0514*/ 	.word	0x000000e0
        /*0518*/ 	.short	0x010a
        /*051a*/ 	.byte	0x3f
	.zero		1


	//   ....[73]....
        /*051c*/ 	.word	0x00005e30
        /*0520*/ 	.word	0x00000004
        /*0524*/ 	.word	0x000001f8
        /*0528*/ 	.short	0x0101
        /*052a*/ 	.byte	0x3f
	.zero		1


	//   ....[74]....
        /*052c*/ 	.word	0x00006560
        /*0530*/ 	.word	0x00000005
        /*0534*/ 	.word	0x00000000
        /*0538*/ 	.short	0x010a
        /*053a*/ 	.byte	0x3f
	.zero		1


	//   ....[75]....
        /*053c*/ 	.word	0x000065e0
        /*0540*/ 	.word	0x00000007
        /*0544*/ 	.word	0x00000000
        /*0548*/ 	.short	0x010a
        /*054a*/ 	.byte	0x3f
	.zero		1


	//   ....[76]....
        /*054c*/ 	.word	0x00006670
        /*0550*/ 	.word	0x00000006
        /*0554*/ 	.word	0x00000000
        /*0558*/ 	.short	0x010a
        /*055a*/ 	.byte	0x3f
	.zero		1


	//   ....[77]....
        /*055c*/ 	.word	0x00006700
        /*0560*/ 	.word	0x00000007
        /*0564*/ 	.word	0x00000000
        /*0568*/ 	.short	0x010a
        /*056a*/ 	.byte	0x3f
	.zero		1


	//   ....[78]....
        /*056c*/ 	.word	0x00006790
        /*0570*/ 	.word	0x00000006
        /*0574*/ 	.word	0x00000000
        /*0578*/ 	.short	0x010a
        /*057a*/ 	.byte	0x3f
	.zero		1


	//   ....[79]....
        /*057c*/ 	.word	0x00006820
        /*0580*/ 	.word	0x00000007
        /*0584*/ 	.word	0x00000000
        /*0588*/ 	.short	0x010a
        /*058a*/ 	.byte	0x3f
	.zero		1


	//   ....[80]....
        /*058c*/ 	.word	0x000068b0
        /*0590*/ 	.word	0x00000006
        /*0594*/ 	.word	0x00000000
        /*0598*/ 	.short	0x010a
        /*059a*/ 	.byte	0x3f
	.zero		1


	//   ....[81]....
        /*059c*/ 	.word	0x00006940
        /*05a0*/ 	.word	0x00000007
        /*05a4*/ 	.word	0x00000000
        /*05a8*/ 	.short	0x010a
        /*05aa*/ 	.byte	0x3f
	.zero		1


	//   ....[82]....
        /*05ac*/ 	.word	0x000069d0
        /*05b0*/ 	.word	0x00000006
        /*05b4*/ 	.word	0x00000000
        /*05b8*/ 	.short	0x010a
        /*05ba*/ 	.byte	0x3f
	.zero		1


	//   ....[83]....
        /*05bc*/ 	.word	0x00006a60
        /*05c0*/ 	.word	0x00000007
        /*05c4*/ 	.word	0x00000000
        /*05c8*/ 	.short	0x010a
        /*05ca*/ 	.byte	0x3f
	.zero		1


	//   ....[84]....
        /*05cc*/ 	.word	0x00006af0
        /*05d0*/ 	.word	0x00000006
        /*05d4*/ 	.word	0x00000000
        /*05d8*/ 	.short	0x010a
        /*05da*/ 	.byte	0x3f
	.zero		1


	//   ....[85]....
        /*05dc*/ 	.word	0x00006b80
        /*05e0*/ 	.word	0x00000007
        /*05e4*/ 	.word	0x00000000
        /*05e8*/ 	.short	0x010a
        /*05ea*/ 	.byte	0x3f
	.zero		1


	//   ....[86]....
        /*05ec*/ 	.word	0x00006c10
        /*05f0*/ 	.word	0x00000006
        /*05f4*/ 	.word	0x00000000
        /*05f8*/ 	.short	0x010a
        /*05fa*/ 	.byte	0x3f
	.zero		1


	//   ....[87]....
        /*05fc*/ 	.word	0x00006ca0
        /*0600*/ 	.word	0x00000007
        /*0604*/ 	.word	0x00000000
        /*0608*/ 	.short	0x010a
        /*060a*/ 	.byte	0x3f
	.zero		1


	//   ....[88]....
        /*060c*/ 	.word	0x00006d30
        /*0610*/ 	.word	0x00000006
        /*0614*/ 	.word	0x00000000
        /*0618*/ 	.short	0x010a
        /*061a*/ 	.byte	0x3f
	.zero		1


	//   ....[89]....
        /*061c*/ 	.word	0x00006dc0
        /*0620*/ 	.word	0x00000007
        /*0624*/ 	.word	0x00000000
        /*0628*/ 	.short	0x010a
        /*062a*/ 	.byte	0x3f
	.zero		1


	//   ....[90]....
        /*062c*/ 	.word	0x00006e50
        /*0630*/ 	.word	0x00000006
        /*0634*/ 	.word	0x00000000
        /*0638*/ 	.short	0x010a
        /*063a*/ 	.byte	0x3f
	.zero		1


	//   ....[91]....
        /*063c*/ 	.word	0x00006ee0
        /*0640*/ 	.word	0x00000007
        /*0644*/ 	.word	0x00000000
        /*0648*/ 	.short	0x010a
        /*064a*/ 	.byte	0x3f
	.zero		1


	//   ....[92]....
        /*064c*/ 	.word	0x00006f70
        /*0650*/ 	.word	0x00000006
        /*0654*/ 	.word	0x00000000
        /*0658*/ 	.short	0x010a
        /*065a*/ 	.byte	0x3f
	.zero		1


	//   ....[93]....
        /*065c*/ 	.word	0x00007000
        /*0660*/ 	.word	0x00000007
        /*0664*/ 	.word	0x00000000
        /*0668*/ 	.short	0x010a
        /*066a*/ 	.byte	0x3f
	.zero		1


	//   ....[94]....
        /*066c*/ 	.word	0x00007090
        /*0670*/ 	.word	0x00000006
        /*0674*/ 	.word	0x00000000
        /*0678*/ 	.short	0x010a
        /*067a*/ 	.byte	0x3f
	.zero		1


	//   ....[95]....
        /*067c*/ 	.word	0x00007120
        /*0680*/ 	.word	0x00000007
        /*0684*/ 	.word	0x00000000
        /*0688*/ 	.short	0x010a
        /*068a*/ 	.byte	0x3f
	.zero		1


	//   ....[96]....
        /*068c*/ 	.word	0x000071b0
        /*0690*/ 	.word	0x00000006
        /*0694*/ 	.word	0x00000000
        /*0698*/ 	.short	0x010a
        /*069a*/ 	.byte	0x3f
	.zero		1


	//   ....[97]....
        /*069c*/ 	.word	0x00007240
        /*06a0*/ 	.word	0x00000007
        /*06a4*/ 	.word	0x00000000
        /*06a8*/ 	.short	0x010a
        /*06aa*/ 	.byte	0x3f
	.zero		1


	//   ....[98]....
        /*06ac*/ 	.word	0x000072d0
        /*06b0*/ 	.word	0x00000006
        /*06b4*/ 	.word	0x00000000
        /*06b8*/ 	.short	0x010a
        /*06ba*/ 	.byte	0x3f
	.zero		1


	//   ....[99]....
        /*06bc*/ 	.word	0x00007360
        /*06c0*/ 	.word	0x00000007
        /*06c4*/ 	.word	0x00000000
        /*06c8*/ 	.short	0x010a
        /*06ca*/ 	.byte	0x3f
	.zero		1


	//   ....[100]....
        /*06cc*/ 	.word	0x000073f0
        /*06d0*/ 	.word	0x00000006
        /*06d4*/ 	.word	0x00000000
        /*06d8*/ 	.short	0x010a
        /*06da*/ 	.byte	0x3f
	.zero		1


	//   ....[101]....
        /*06dc*/ 	.word	0x00007480
        /*06e0*/ 	.word	0x00000003
        /*06e4*/ 	.word	0x00000000
        /*06e8*/ 	.short	0x010a
        /*06ea*/ 	.byte	0x3f
	.zero		1


	//   ....[102]....
        /*06ec*/ 	.word	0x000074f0
        /*06f0*/ 	.word	0x0000000f
        /*06f4*/ 	.word	0xfffffff8
        /*06f8*/ 	.short	0x010a
        /*06fa*/ 	.byte	0x3f
	.zero		1


	//   ....[103]....
        /*06fc*/ 	.word	0x00007550
        /*0700*/ 	.word	0x0000000f
        /*0704*/ 	.word	0x00000000
        /*0708*/ 	.short	0x010a
        /*070a*/ 	.byte	0x3f
	.zero		1


	//   ....[104]....
        /*070c*/ 	.word	0x000075b0
        /*0710*/ 	.word	0x00000010
        /*0714*/ 	.word	0x00000000
        /*0718*/ 	.short	0x010a
        /*071a*/ 	.byte	0x3f
	.zero		1


	//   ....[105]....
        /*071c*/ 	.word	0x00007610
        /*0720*/ 	.word	0x0000000f
        /*0724*/ 	.word	0x00000008
        /*0728*/ 	.short	0x010a
        /*072a*/ 	.byte	0x3f
	.zero		1


	//   ....[106]....
        /*072c*/ 	.word	0x000076e0
        /*0730*/ 	.word	0x00000013
        /*0734*/ 	.word	0x000000e0
        /*0738*/ 	.short	0x010a
        /*073a*/ 	.byte	0x3f
	.zero		1


	//   ....[107]....
        /*073c*/ 	.word	0x000077c0
        /*0740*/ 	.word	0x00000005
        /*0744*/ 	.word	0x00000000
        /*0748*/ 	.short	0x010a
        /*074a*/ 	.byte	0x3f
	.zero		1


	//   ....[108]....
        /*074c*/ 	.word	0x00007810
        /*0750*/ 	.word	0x00000007
        /*0754*/ 	.word	0x00000000
        /*0758*/ 	.short	0x010a
        /*075a*/ 	.byte	0x3f
	.zero		1


	//   ....[109]....
        /*075c*/ 	.word	0x00007860
        /*0760*/ 	.word	0x00000006
        /*0764*/ 	.word	0x00000000
        /*0768*/ 	.short	0x010a
        /*076a*/ 	.byte	0x3f
	.zero		1


	//   ....[110]....
        /*076c*/ 	.word	0x000078b0
        /*0770*/ 	.word	0x00000007
        /*0774*/ 	.word	0x00000000
        /*0778*/ 	.short	0x010a
        /*077a*/ 	.byte	0x3f
	.zero		1


	//   ....[111]....
        /*077c*/ 	.word	0x00007900
        /*0780*/ 	.word	0x00000006
        /*0784*/ 	.word	0x00000000
        /*0788*/ 	.short	0x010a
        /*078a*/ 	.byte	0x3f
	.zero		1


	//   ....[112]....
        /*078c*/ 	.word	0x00007950
        /*0790*/ 	.word	0x00000007
        /*0794*/ 	.word	0x00000000
        /*0798*/ 	.short	0x010a
        /*079a*/ 	.byte	0x3f
	.zero		1


	//   ....[113]....
        /*079c*/ 	.word	0x000079a0
        /*07a0*/ 	.word	0x00000006
        /*07a4*/ 	.word	0x00000000
        /*07a8*/ 	.short	0x010a
        /*07aa*/ 	.byte	0x3f
	.zero		1


	//   ....[114]....
        /*07ac*/ 	.word	0x000079f0
        /*07b0*/ 	.word	0x00000007
        /*07b4*/ 	.word	0x00000000
        /*07b8*/ 	.short	0x010a
        /*07ba*/ 	.byte	0x3f
	.zero		1


	//   ....[115]....
        /*07bc*/ 	.word	0x00007a40
        /*07c0*/ 	.word	0x00000006
        /*07c4*/ 	.word	0x00000000
        /*07c8*/ 	.short	0x010a
        /*07ca*/ 	.byte	0x3f
	.zero		1


	//   ....[116]....
        /*07cc*/ 	.word	0x00007a90
        /*07d0*/ 	.word	0x00000007
        /*07d4*/ 	.word	0x00000000
        /*07d8*/ 	.short	0x010a
        /*07da*/ 	.byte	0x3f
	.zero		1


	//   ....[117]....
        /*07dc*/ 	.word	0x00007ae0
        /*07e0*/ 	.word	0x00000006
        /*07e4*/ 	.word	0x00000000
        /*07e8*/ 	.short	0x010a
        /*07ea*/ 	.byte	0x3f
	.zero		1


	//   ....[118]....
        /*07ec*/ 	.word	0x00007b30
        /*07f0*/ 	.word	0x00000007
        /*07f4*/ 	.word	0x00000000
        /*07f8*/ 	.short	0x010a
        /*07fa*/ 	.byte	0x3f
	.zero		1


	//   ....[119]....
        /*07fc*/ 	.word	0x00007b80
        /*0800*/ 	.word	0x00000006
        /*0804*/ 	.word	0x00000000
        /*0808*/ 	.short	0x010a
        /*080a*/ 	.byte	0x3f
	.zero		1


	//   ....[120]....
        /*080c*/ 	.word	0x00007bd0
        /*0810*/ 	.word	0x00000007
        /*0814*/ 	.word	0x00000000
        /*0818*/ 	.short	0x010a
        /*081a*/ 	.byte	0x3f
	.zero		1


	//   ....[121]....
        /*081c*/ 	.word	0x00007c20
        /*0820*/ 	.word	0x00000006
        /*0824*/ 	.word	0x00000000
        /*0828*/ 	.short	0x010a
        /*082a*/ 	.byte	0x3f
	.zero		1


	//   ....[122]....
        /*082c*/ 	.word	0x00007c70
        /*0830*/ 	.word	0x00000007
        /*0834*/ 	.word	0x00000000
        /*0838*/ 	.short	0x010a
        /*083a*/ 	.byte	0x3f
	.zero		1


	//   ....[123]....
        /*083c*/ 	.word	0x00007cc0
        /*0840*/ 	.word	0x00000006
        /*0844*/ 	.word	0x00000000
        /*0848*/ 	.short	0x010a
        /*084a*/ 	.byte	0x3f
	.zero		1


	//   ....[124]....
        /*084c*/ 	.word	0x00007d10
        /*0850*/ 	.word	0x00000007
        /*0854*/ 	.word	0x00000000
        /*0858*/ 	.short	0x010a
        /*085a*/ 	.byte	0x3f
	.zero		1


	//   ....[125]....
        /*085c*/ 	.word	0x00007d60
        /*0860*/ 	.word	0x00000006
        /*0864*/ 	.word	0x00000000
        /*0868*/ 	.short	0x010a
        /*086a*/ 	.byte	0x3f
	.zero		1


	//   ....[126]....
        /*086c*/ 	.word	0x00007db0
        /*0870*/ 	.word	0x00000007
        /*0874*/ 	.word	0x00000000
        /*0878*/ 	.short	0x010a
        /*087a*/ 	.byte	0x3f
	.zero		1


	//   ....[127]....
        /*087c*/ 	.word	0x00007e00
        /*0880*/ 	.word	0x00000006
        /*0884*/ 	.word	0x00000000
        /*0888*/ 	.short	0x010a
        /*088a*/ 	.byte	0x3f
	.zero		1


	//   ....[128]....
        /*088c*/ 	.word	0x00007e50
        /*0890*/ 	.word	0x00000007
        /*0894*/ 	.word	0x00000000
        /*0898*/ 	.short	0x010a
        /*089a*/ 	.byte	0x3f
	.zero		1


	//   ....[129]....
        /*089c*/ 	.word	0x00007ea0
        /*08a0*/ 	.word	0x00000006
        /*08a4*/ 	.word	0x00000000
        /*08a8*/ 	.short	0x010a
        /*08aa*/ 	.byte	0x3f
	.zero		1


	//   ....[130]....
        /*08ac*/ 	.word	0x00007ef0
        /*08b0*/ 	.word	0x00000007
        /*08b4*/ 	.word	0x00000000
        /*08b8*/ 	.short	0x010a
        /*08ba*/ 	.byte	0x3f
	.zero		1


	//   ....[131]....
        /*08bc*/ 	.word	0x00007f40
        /*08c0*/ 	.word	0x00000006
        /*08c4*/ 	.word	0x00000000
        /*08c8*/ 	.short	0x010a
        /*08ca*/ 	.byte	0x3f
	.zero		1


	//   ....[132]....
        /*08cc*/ 	.word	0x00007f90
        /*08d0*/ 	.word	0x00000007
        /*08d4*/ 	.word	0x00000000
        /*08d8*/ 	.short	0x010a
        /*08da*/ 	.byte	0x3f
	.zero		1


	//   ....[133]....
        /*08dc*/ 	.word	0x00007fe0
        /*08e0*/ 	.word	0x00000006
        /*08e4*/ 	.word	0x00000000
        /*08e8*/ 	.short	0x010a
        /*08ea*/ 	.byte	0x3f
	.zero		1


	//----- nvinfo : EIATTR_NUM_MBARRIERS
	.align		4
.L_28:
        /*08ec*/ 	.byte	0x03, 0x38
        /*08ee*/ 	.short	0x003e


	//----- nvinfo : EIATTR_EXIT_INSTR_OFFSETS
	.align		4
        /*08f0*/ 	.byte	0x04, 0x1c
        /*08f2*/ 	.short	(.L_30 - .L_29)


	//   ....[0]....
.L_29:
        /*08f4*/ 	.word	0x00001480


	//   ....[1]....
        /*08f8*/ 	.word	0x000014e0


	//   ....[2]....
        /*08fc*/ 	.word	0x000057e0


	//   ....[3]....
        /*0900*/ 	.word	0x00005810


	//   ....[4]....
        /*0904*/ 	.word	0x000074d0


	//----- nvinfo : EIATTR_MAX_THREADS
	.align		4
.L_30:
        /*0908*/ 	.byte	0x04, 0x05
        /*090a*/ 	.short	(.L_32 - .L_31)
.L_31:
        /*090c*/ 	.word	0x00000180
        /*0910*/ 	.word	0x00000001
        /*0914*/ 	.word	0x00000001


	//----- nvinfo : EIATTR_CRS_STACK_SIZE
	.align		4
.L_32:
        /*0918*/ 	.byte	0x04, 0x1e
        /*091a*/ 	.short	(.L_34 - .L_33)
.L_33:
        /*091c*/ 	.word	0x00000000


	//----- nvinfo : EIATTR_CBANK_PARAM_SIZE
	.align		4
.L_34:
        /*0920*/ 	.byte	0x03, 0x19
        /*0922*/ 	.short	0x0470


	//----- nvinfo : EIATTR_PARAM_CBANK
	.align		4
        /*0924*/ 	.byte	0x04, 0x0a
        /*0926*/ 	.short	(.L_36 - .L_35)
	.align		4
.L_35:
        /*0928*/ 	.word	index@(.nv.constant0._ZN7cutlass13device_kernelINS_4gemm6kernel13GemmUniversalIN4cute5tupleIJiiiiEEENS1_10collective13CollectiveMmaINS1_37MainloopSm90TmaGmmaWarpSpecializedFP8ILi28ENS5_IJNS4_1CILi1EEESB_SB_EEENS1_32KernelTmaWarpSpecializedPingpongEEENS5_IJNSA_ILi64EEESF_SF_EEENS_12float_e4m3_tENS5_IJlSB_lEEESH_SI_NS4_8TiledMMAINS4_8MMA_AtomIJNS4_4SM904GMMA30MMA_64x64x32_F32E4M3E4M3_SS_TNILNSM_7ScaleInE1ELSO_1EEEEEENS4_6LayoutISC_NS5_IJNSA_ILi0EEESS_SS_EEEEENS5_IJNS4_10UnderscoreESV_SV_EEEEENS4_13SM90_TMA_LOADENS4_14ComposedLayoutINS4_7SwizzleILi2ELi4ELi3EEENS4_18smem_ptr_flag_bitsILi8EEENSR_INS5_IJNSA_ILi8EEESF_EEENS5_IJSF_SB_EEEEEEEvNS4_8identityESY_S18_vS19_EENS_8epilogue10collective6detail29Sm90TmaWarpSpecializedAdapterINS1C_15DefaultEpilogueISH_SI_SI_NS1B_6thread17LinearCombinationISH_Li1EffLNS1G_9ScaleType4KindE0ELNS_15FloatRoundStyleE2ESH_EENS1_15EpilogueDefaultEEEEEvvEEEEvNT_6ParamsE)
        /*092c*/ 	.short	0x0210
        /*092e*/ 	.short	0x0470


	//----- nvinfo : EIATTR_SW_WAR
	.align		4
.L_36:
        /*0930*/ 	.byte	0x04, 0x36
        /*0932*/ 	.short	(.L_38 - .L_37)
.L_37:
        /*0934*/ 	.word	0x00000008
.L_38:


//--------------------- .nv.callgraph             --------------------------
	.section	.nv.callgraph,"",@"SHT_CUDA_CALLGRAPH"
	.align	4
	.sectionentsize	8
	.align		4
        /*0000*/ 	.word	0x00000000
	.align		4
        /*0004*/ 	.word	0xffffffff
	.align		4
        /*0008*/ 	.word	0x00000000
	.align		4
        /*000c*/ 	.word	0xfffffffe
	.align		4
        /*0010*/ 	.word	0x00000000
	.align		4
        /*0014*/ 	.word	0xfffffffd
	.align		4
        /*0018*/ 	.word	0x00000000
	.align		4
        /*001c*/ 	.word	0xfffffffc


//--------------------- .nv.constant4             --------------------------
	.section	.nv.constant4,"a",@progbits
	.align	8
	.align		8
.nv.constant4:
        /*0000*/ 	.dword	_ZN40_INTERNAL_b29f02e5_4_k_cu_fb1dc32b_208044cuda3std3__45__cpo5beginE
	.align		8
        /*0008*/ 	.dword	_ZN40_INTERNAL_b29f02e5_4_k_cu_fb1dc32b_208044cuda3std3__45__cpo3endE
	.align		8
        /*0010*/ 	.dword	_ZN40_INTERNAL_b29f02e5_4_k_cu_fb1dc32b_208044cuda3std3__45__cpo6cbeginE
	.align		8
        /*0018*/ 	.dword	_ZN40_INTERNAL_b29f02e5_4_k_cu_fb1dc32b_208044cuda3std3__45__cpo4cendE
	.align		8
        /*0020*/ 	.dword	_ZN40_INTERNAL_b29f02e5_4_k_cu_fb1dc32b_208044cuda3std3__442_GLOBAL__N__b29f02e5_4_k_cu_fb1dc32b_208046ignoreE
	.align		8
        /*0028*/ 	.dword	_ZN40_INTERNAL_b29f02e5_4_k_cu_fb1dc32b_208044cuda3std3__419piecewise_constructE
	.align		8
        /*0030*/ 	.dword	_ZN40_INTERNAL_b29f02e5_4_k_cu_fb1dc32b_208044cuda3std3__48in_placeE
	.align		8
        /*0038*/ 	.dword	_ZN40_INTERNAL_b29f02e5_4_k_cu_fb1dc32b_208044cuda3std6ranges3__45__cpo4swapE
	.align		8
        /*0040*/ 	.dword	_ZN40_INTERNAL_b29f02e5_4_k_cu_fb1dc32b_208044cuda3std6ranges3__45__cpo9iter_moveE
	.align		8
        /*0048*/ 	.dword	_ZN40_INTERNAL_b29f02e5_4_k_cu_fb1dc32b_208044cute7productE
	.align		8
        /*0050*/ 	.dword	_ZN40_INTERNAL_b29f02e5_4_k_cu_fb1dc32b_208044cute1_E


//--------------------- .text._ZN7cutlass13device_kernelINS_4gemm6kernel13GemmUniversalIN4cute5tupleIJiiiiEEENS1_10collective13CollectiveMmaINS1_37MainloopSm90TmaGmmaWarpSpecializedFP8ILi28ENS5_IJNS4_1CILi1EEESB_SB_EEENS1_32KernelTmaWarpSpecializedPingpongEEENS5_IJNSA_ILi64EEESF_SF_EEENS_12float_e4m3_tENS5_IJlSB_lEEESH_SI_NS4_8TiledMMAINS4_8MMA_AtomIJNS4_4SM904GMMA30MMA_64x64x32_F32E4M3E4M3_SS_TNILNSM_7ScaleInE1ELSO_1EEEEEENS4_6LayoutISC_NS5_IJNSA_ILi0EEESS_SS_EEEEENS5_IJNS4_10UnderscoreESV_SV_EEEEENS4_13SM90_TMA_LOADENS4_14ComposedLayoutINS4_7SwizzleILi2ELi4ELi3EEENS4_18smem_ptr_flag_bitsILi8EEENSR_INS5_IJNSA_ILi8EEESF_EEENS5_IJSF_SB_EEEEEEEvNS4_8identityESY_S18_vS19_EENS_8epilogue10collective6detail29Sm90TmaWarpSpecializedAdapterINS1C_15DefaultEpilogueISH_SI_SI_NS1B_6thread17LinearCombinationISH_Li1EffLNS1G_9ScaleType4KindE0ELNS_15FloatRoundStyleE2ESH_EENS1_15EpilogueDefaultEEEEEvvEEEEvNT_6ParamsE --------------------------
	.section	.text._ZN7cutlass13device_kernelINS_4gemm6kernel13GemmUniversalIN4cute5tupleIJiiiiEEENS1_10collective13CollectiveMmaINS1_37MainloopSm90TmaGmmaWarpSpecializedFP8ILi28ENS5_IJNS4_1CILi1EEESB_SB_EEENS1_32KernelTmaWarpSpecializedPingpongEEENS5_IJNSA_ILi64EEESF_SF_EEENS_12float_e4m3_tENS5_IJlSB_lEEESH_SI_NS4_8TiledMMAINS4_8MMA_AtomIJNS4_4SM904GMMA30MMA_64x64x32_F32E4M3E4M3_SS_TNILNSM_7ScaleInE1ELSO_1EEEEEENS4_6LayoutISC_NS5_IJNSA_ILi0EEESS_SS_EEEEENS5_IJNS4_10UnderscoreESV_SV_EEEEENS4_13SM90_TMA_LOADENS4_14ComposedLayoutINS4_7SwizzleILi2ELi4ELi3EEENS4_18smem_ptr_flag_bitsILi8EEENSR_INS5_IJNSA_ILi8EEESF_EEENS5_IJSF_SB_EEEEEEEvNS4_8identityESY_S18_vS19_EENS_8epilogue10collective6detail29Sm90TmaWarpSpecializedAdapterINS1C_15DefaultEpilogueISH_SI_SI_NS1B_6thread17LinearCombinationISH_Li1EffLNS1G_9ScaleType4KindE0ELNS_15FloatRoundStyleE2ESH_EENS1_15EpilogueDefaultEEEEEvvEEEEvNT_6ParamsE,"ax",@progbits
	.align	128
.text._ZN7cutlass13device_kernelINS_4gemm6kernel13GemmUniversalIN4cute5tupleIJiiiiEEENS1_10collective13CollectiveMmaINS1_37MainloopSm90TmaGmmaWarpSpecializedFP8ILi28ENS5_IJNS4_1CILi1EEESB_SB_EEENS1_32KernelTmaWarpSpecializedPingpongEEENS5_IJNSA_ILi64EEESF_SF_EEENS_12float_e4m3_tENS5_IJlSB_lEEESH_SI_NS4_8TiledMMAINS4_8MMA_AtomIJNS4_4SM904GMMA30MMA_64x64x32_F32E4M3E4M3_SS_TNILNSM_7ScaleInE1ELSO_1EEEEEENS4_6LayoutISC_NS5_IJNSA_ILi0EEESS_SS_EEEEENS5_IJNS4_10UnderscoreESV_SV_EEEEENS4_13SM90_TMA_LOADENS4_14ComposedLayoutINS4_7SwizzleILi2ELi4ELi3EEENS4_18smem_ptr_flag_bitsILi8EEENSR_INS5_IJNSA_ILi8EEESF_EEENS5_IJSF_SB_EEEEEEEvNS4_8identityESY_S18_vS19_EENS_8epilogue10collective6detail29Sm90TmaWarpSpecializedAdapterINS1C_15DefaultEpilogueISH_SI_SI_NS1B_6thread17LinearCombinationISH_Li1EffLNS1G_9ScaleType4KindE0ELNS_15FloatRoundStyleE2ESH_EENS1_15EpilogueDefaultEEEEEvvEEEEvNT_6ParamsE:
        .type           _ZN7cutlass13device_kernelINS_4gemm6kernel13GemmUniversalIN4cute5tupleIJiiiiEEENS1_10collective13CollectiveMmaINS1_37MainloopSm90TmaGmmaWarpSpecializedFP8ILi28ENS5_IJNS4_1CILi1EEESB_SB_EEENS1_32KernelTmaWarpSpecializedPingpongEEENS5_IJNSA_ILi64EEESF_SF_EEENS_12float_e4m3_tENS5_IJlSB_lEEESH_SI_NS4_8TiledMMAINS4_8MMA_AtomIJNS4_4SM904GMMA30MMA_64x64x32_F32E4M3E4M3_SS_TNILNSM_7ScaleInE1ELSO_1EEEEEENS4_6LayoutISC_NS5_IJNSA_ILi0EEESS_SS_EEEEENS5_IJNS4_10UnderscoreESV_SV_EEEEENS4_13SM90_TMA_LOADENS4_14ComposedLayoutINS4_7SwizzleILi2ELi4ELi3EEENS4_18smem_ptr_flag_bitsILi8EEENSR_INS5_IJNSA_ILi8EEESF_EEENS5_IJSF_SB_EEEEEEEvNS4_8identityESY_S18_vS19_EENS_8epilogue10collective6detail29Sm90TmaWarpSpecializedAdapterINS1C_15DefaultEpilogueISH_SI_SI_NS1B_6thread17LinearCombinationISH_Li1EffLNS1G_9ScaleType4KindE0ELNS_15FloatRoundStyleE2ESH_EENS1_15EpilogueDefaultEEEEEvvEEEEvNT_6ParamsE,@function
        .size           _ZN7cutlass13device_kernelINS_4gemm6kernel13GemmUniversalIN4cute5tupleIJiiiiEEENS1_10collective13CollectiveMmaINS1_37MainloopSm90TmaGmmaWarpSpecializedFP8ILi28ENS5_IJNS4_1CILi1EEESB_SB_EEENS1_32KernelTmaWarpSpecializedPingpongEEENS5_IJNSA_ILi64EEESF_SF_EEENS_12float_e4m3_tENS5_IJlSB_lEEESH_SI_NS4_8TiledMMAINS4_8MMA_AtomIJNS4_4SM904GMMA30MMA_64x64x32_F32E4M3E4M3_SS_TNILNSM_7ScaleInE1ELSO_1EEEEEENS4_6LayoutISC_NS5_IJNSA_ILi0EEESS_SS_EEEEENS5_IJNS4_10UnderscoreESV_SV_EEEEENS4_13SM90_TMA_LOADENS4_14ComposedLayoutINS4_7SwizzleILi2ELi4ELi3EEENS4_18smem_ptr_flag_bitsILi8EEENSR_INS5_IJNSA_ILi8EEESF_EEENS5_IJSF_SB_EEEEEEEvNS4_8identityESY_S18_vS19_EENS_8epilogue10collective6detail29Sm90TmaWarpSpecializedAdapterINS1C_15DefaultEpilogueISH_SI_SI_NS1B_6thread17LinearCombinationISH_Li1EffLNS1G_9ScaleType4KindE0ELNS_15FloatRoundStyleE2ESH_EENS1_15EpilogueDefaultEEEEEvvEEEEvNT_6ParamsE,(.L_x_189 - _ZN7cutlass13device_kernelINS_4gemm6kernel13GemmUniversalIN4cute5tupleIJiiiiEEENS1_10collective13CollectiveMmaINS1_37MainloopSm90TmaGmmaWarpSpecializedFP8ILi28ENS5_IJNS4_1CILi1EEESB_SB_EEENS1_32KernelTmaWarpSpecializedPingpongEEENS5_IJNSA_ILi64EEESF_SF_EEENS_12float_e4m3_tENS5_IJlSB_lEEESH_SI_NS4_8TiledMMAINS4_8MMA_AtomIJNS4_4SM904GMMA30MMA_64x64x32_F32E4M3E4M3_SS_TNILNSM_7ScaleInE1ELSO_1EEEEEENS4_6LayoutISC_NS5_IJNSA_ILi0EEESS_SS_EEEEENS5_IJNS4_10UnderscoreESV_SV_EEEEENS4_13SM90_TMA_LOADENS4_14ComposedLayoutINS4_7SwizzleILi2ELi4ELi3EEENS4_18smem_ptr_flag_bitsILi8EEENSR_INS5_IJNSA_ILi8EEESF_EEENS5_IJSF_SB_EEEEEEEvNS4_8identityESY_S18_vS19_EENS_8epilogue10collective6detail29Sm90TmaWarpSpecializedAdapterINS1C_15DefaultEpilogueISH_SI_SI_NS1B_6thread17LinearCombinationISH_Li1EffLNS1G_9ScaleType4KindE0ELNS_15FloatRoundStyleE2ESH_EENS1_15EpilogueDefaultEEEEEvvEEEEvNT_6ParamsE)
        .other          _ZN7cutlass13device_kernelINS_4gemm6kernel13GemmUniversalIN4cute5tupleIJiiiiEEENS1_10collective13CollectiveMmaINS1_37MainloopSm90TmaGmmaWarpSpecializedFP8ILi28ENS5_IJNS4_1CILi1EEESB_SB_EEENS1_32KernelTmaWarpSpecializedPingpongEEENS5_IJNSA_ILi64EEESF_SF_EEENS_12float_e4m3_tENS5_IJlSB_lEEESH_SI_NS4_8TiledMMAINS4_8MMA_AtomIJNS4_4SM904GMMA30MMA_64x64x32_F32E4M3E4M3_SS_TNILNSM_7ScaleInE1ELSO_1EEEEEENS4_6LayoutISC_NS5_IJNSA_ILi0EEESS_SS_EEEEENS5_IJNS4_10UnderscoreESV_SV_EEEEENS4_13SM90_TMA_LOADENS4_14ComposedLayoutINS4_7SwizzleILi2ELi4ELi3EEENS4_18smem_ptr_flag_bitsILi8EEENSR_INS5_IJNSA_ILi8EEESF_EEENS5_IJSF_SB_EEEEEEEvNS4_8identityESY_S18_vS19_EENS_8epilogue10collective6detail29Sm90TmaWarpSpecializedAdapterINS1C_15DefaultEpilogueISH_SI_SI_NS1B_6thread17LinearCombinationISH_Li1EffLNS1G_9ScaleType4KindE0ELNS_15FloatRoundStyleE2ESH_EENS1_15EpilogueDefaultEEEEEvvEEEEvNT_6ParamsE,@"STO_CUDA_ENTRY STV_DEFAULT"
_ZN7cutlass13device_kernelINS_4gemm6kernel13GemmUniversalIN4cute5tupleIJiiiiEEENS1_10collective13CollectiveMmaINS1_37MainloopSm90TmaGmmaWarpSpecializedFP8ILi28ENS5_IJNS4_1CILi1EEESB_SB_EEENS1_32KernelTmaWarpSpecializedPingpongEEENS5_IJNSA_ILi64EEESF_SF_EEENS_12float_e4m3_tENS5_IJlSB_lEEESH_SI_NS4_8TiledMMAINS4_8MMA_AtomIJNS4_4SM904GMMA30MMA_64x64x32_F32E4M3E4M3_SS_TNILNSM_7ScaleInE1ELSO_1EEEEEENS4_6LayoutISC_NS5_IJNSA_ILi0EEESS_SS_EEEEENS5_IJNS4_10UnderscoreESV_SV_EEEEENS4_13SM90_TMA_LOADENS4_14ComposedLayoutINS4_7SwizzleILi2ELi4ELi3EEENS4_18smem_ptr_flag_bitsILi8EEENSR_INS5_IJNSA_ILi8EEESF_EEENS5_IJSF_SB_EEEEEEEvNS4_8identityESY_S18_vS19_EENS_8epilogue10collective6detail29Sm90TmaWarpSpecializedAdapterINS1C_15DefaultEpilogueISH_SI_SI_NS1B_6thread17LinearCombinationISH_Li1EffLNS1G_9ScaleType4KindE0ELNS_15FloatRoundStyleE2ESH_EENS1_15EpilogueDefaultEEEEEvvEEEEvNT_6ParamsE:
[----:B------:R-:W-:Y:S01]  /*0000*/  LDC R1, c[0x0][0x28] ;  /* 0x00000a00ff017b82 */ /* 0x000fe20000000800 */
[----:B------:R-:W0:Y:S01]  /*0010*/  S2R R11, SR_TID.X ;  /* 0x00000000000b7919 */ /* 0x000e220000002100 */
[----:B------:R-:W-:Y:S01]  /*0020*/  ELECT P0, URZ, PT ;  /* 0x00000000003f782f */ /* 0x000fe20003800000 */
[----:B------:R-:W-:Y:S01]  /*0030*/  BSSY B0, `(.L_x_0) ;  /* 0x000000f000007945 */ /* 0x000fe20003800000 */
[--C-:B0-----:R-:W-:Y:S02]  /*0040*/  SHF.R.U32.HI R0, RZ, 0x5, R11.reuse ;  /* 0x00000005ff007819 */ /* 0x101fe4000001160b */
[----:B------:R-:W-:-:S03]  /*0050*/  SHF.R.U32.HI R4, RZ, 0x7, R11 ;  /* 0x00000007ff047819 */ /* 0x000fc6000001160b */
[----:B------:R-:W0:Y:S04]  /*0060*/  SHFL.IDX PT, R2, R0, RZ, 0x1f ;  /* 0x00001fff00027589 */ /* 0x000e2800000e0000 */
[----:B------:R1:W2:Y:S01]  /*0070*/  SHFL.IDX PT, R5, R4, RZ, 0x1f ;  /* 0x00001fff04057589 */ /* 0x0002a200000e0000 */
[----:B0-----:R-:W-:-:S13]  /*0080*/  ISETP.NE.OR P0, PT, R2, RZ, !P0 ;  /* 0x000000ff0200720c */ /* 0x001fda0004705670 */
[----:B-12---:R-:W-:Y:S05]  /*0090*/  @P0 BRA `(.L_x_1) ;  /* 0x0000000000200947 */ /* 0x006fea0003800000 */
[----:B------:R-:W-:Y:S02]  /*00a0*/  ULDC.64 UR4, c[0x0][0x198] ;  /* 0x0000660000047ab9 */ /* 0x000fe40000000a00 */
[----:B------:R-:W-:Y:S02]  /*00b0*/  UIADD3 UR6, UP0, UR4, 0xf0, URZ ;  /* 0x000000f004067890 */ /* 0x000fe4000ff1e03f */
[----:B------:R-:W-:Y:S02]  /*00c0*/  UIADD3 UR4, UP1, UR4, 0x1f0, URZ ;  /* 0x000001f004047890 */ /* 0x000fe4000ff3e03f */
[----:B------:R-:W-:Y:S02]  /*00d0*/  UIADD3.X UR7, URZ, UR5, URZ, UP0, !UPT ;  /* 0x000000053f077290 */ /* 0x000fe400087fe43f */
[----:B------:R-:W-:-:S07]  /*00e0*/  UIADD3.X UR5, URZ, UR5, URZ, UP1, !UPT ;  /* 0x000000053f057290 */ /* 0x000fce0008ffe43f */
[----:B------:R0:W-:Y:S02]  /*00f0*/  UTMACCTL.PF [UR6] ;  /* 0x00000000060079b9 */ /* 0x0001e40008040000 */
[----:B------:R0:W-:Y:S02]  /*0100*/  UTMACCTL.PF [UR4] ;  /* 0x00000000040079b9 */ /* 0x0001e40008040000 */
[----:B0-----:R-:W-:Y:S01]  /*0110*/  NOP ;  /* 0x0000000000007918 */ /* 0x001fe20000000000 */
.L_x_1:
[----:B------:R-:W-:Y:S05]  /*0120*/  BSYNC B0 ;  /* 0x0000000000007941 */ /* 0x000fea0003800000 */
.L_x_0:
[----:B------:R-:W0:Y:S02]  /*0130*/  SHFL.IDX PT, R3, R0, RZ, 0x1f ;  /* 0x00001fff00037589 */ /* 0x000e2400000e0000 */
[----:B0-----:R-:W-:-:S13]  /*0140*/  ISETP.NE.AND P0, PT, R3, RZ, PT ;  /* 0x000000ff0300720c */ /* 0x001fda0003f05270 */
[----:B------:R-:W-:Y:S05]  /*0150*/  @P0 BRA `(.L_x_2) ;  /* 0x0000000400240947 */ /* 0x000fea0003800000 */
[----:B------:R-:W-:Y:S01]  /*0160*/  ELECT P0, URZ, PT ;  /* 0x00000000003f782f */ /* 0x000fe20003800000 */
[----:B------:R-:W-:-:S12]  /*0170*/  BSSY B0, `(.L_x_2) ;  /* 0x0000047000007945 */ /* 0x000fd80003800000 */
[----:B------:R-:W-:Y:S05]  /*0180*/  @!P0 BRA `(.L_x_3) ;  /* 0x0000000400148947 */ /* 0x000fea0003800000 */
[----:B------:R-:W0:Y:S01]  /*0190*/  S2UR UR8, SR_CgaCtaId ;  /* 0x00000000000879c3 */ /* 0x000e220000008800 */
[----:B------:R-:W-:Y:S01]  /*01a0*/  UMOV UR4, 0x400 ;  /* 0x0000040000047882 */ /* 0x000fe20000000000 */
[----:B------:R-:W-:Y:S01]  /*01b0*/  UMOV UR5, 0x1 ;  /* 0x0000000100057882 */ /* 0x000fe20000000000 */
[----:B------:R-:W-:Y:S02]  /*01c0*/  UMOV UR6, 0x80 ;  /* 0x0000008000067882 */ /* 0x000fe40000000000 */
[----:B------:R-:W-:-:S04]  /*01d0*/  UIADD3 UR6, -UR6, 0x100000, URZ ;  /* 0x0010000006067890 */ /* 0x000fc8000fffe13f */
[----:B------:R-:W-:Y:S02]  /*01e0*/  USHF.L.U32 UR7, UR6, 0xb, URZ ;  /* 0x0000000b06077899 */ /* 0x000fe4000800063f */
[----:B------:R-:W-:Y:S02]  /*01f0*/  USHF.L.U32 UR6, UR6, 0x1, URZ ;  /* 0x0000000106067899 */ /* 0x000fe4000800063f */
[----:B0-----:R-:W-:Y:S02]  /*0200*/  ULEA UR8, UR8, UR4, 0x18 ;  /* 0x0000000408087291 */ /* 0x001fe4000f8ec03f */
[----:B------:R-:W-:-:S04]  /*0210*/  UIADD3 UR4, -UR5, 0x100000, URZ ;  /* 0x0010000005047890 */ /* 0x000fc8000fffe13f */
[----:B------:R-:W-:Y:S02]  /*0220*/  USHF.L.U32 UR5, UR4, 0xb, URZ ;  /* 0x0000000b04057899 */ /* 0x000fe4000800063f */
[----:B------:R-:W-:Y:S01]  /*0230*/  USHF.L.U32 UR4, UR4, 0x1, URZ ;  /* 0x0000000104047899 */ /* 0x000fe2000800063f */
[----:B------:R-:W0:Y:S11]  /*0240*/  FENCE.VIEW.ASYNC.S ;  /* 0x00000000000073c6 */ /* 0x000e360000000000 */
[----:B0-----:R0:W1:Y:S01]  /*0250*/  SYNCS.EXCH.64 URZ, [UR8], UR4 ;  /* 0x00000004083f75b2 */ /* 0x0010620008000100 */
[----:B------:R0:W2:Y:S01]  /*0260*/  SYNCS.EXCH.64 URZ, [UR8+0xe0], UR6 ;  /* 0x0000e006083f75b2 */ /* 0x0000a20008000100 */
[----:B------:R0:W3:Y:S01]  /*0270*/  SYNCS.EXCH.64 URZ, [UR8+0x8], UR4 ;  /* 0x00000804083f75b2 */ /* 0x0000e20008000100 */
[----:B------:R0:W4:Y:S01]  /*0280*/  SYNCS.EXCH.64 URZ, [UR8+0xe8], UR6 ;  /* 0x0000e806083f75b2 */ /* 0x0001220008000100 */
[----:B------:R0:W0:Y:S01]  /*0290*/  SYNCS.EXCH.64 URZ, [UR8+0x10], UR4 ;  /* 0x00001004083f75b2 */ /* 0x0000220008000100 */
        /* <DEDUP_REMOVED lines=51> */
[----:B-1234-:R-:W-:Y:S01]  /*05d0*/  NOP ;  /* 0x0000000000007918 */ /* 0x01efe20000000000 */
.L_x_3:
[----:B0-----:R-:W-:Y:S05]  /*05e0*/  BSYNC B0 ;  /* 0x0000000000007941 */ /* 0x001fea0003800000 */
.L_x_2:
[----:B------:R-:W0:Y:S01]  /*05f0*/  SHFL.IDX PT, R6, R0, RZ, 0x1f ;  /* 0x00001fff00067589 */ /* 0x000e2200000e0000 */
[----:B------:R-:W-:Y:S01]  /*0600*/  ELECT P0, URZ, PT ;  /* 0x00000000003f782f */ /* 0x000fe20003800000 */
[----:B------:R-:W-:Y:S01]  /*0610*/  NOP ;  /* 0x0000000000007918 */ /* 0x000fe20000000000 */
[----:B------:R-:W-:Y:S01]  /*0620*/  ELECT P1, URZ, PT ;  /* 0x00000000003f782f */ /* 0x000fe20003820000 */
[----:B------:R1:W2:Y:S01]  /*0630*/  SHFL.IDX PT, R3, R0, RZ, 0x1f ;  /* 0x00001fff00037589 */ /* 0x0002a200000e0000 */
[----:B------:R-:W-:Y:S01]  /*0640*/  UMOV UR4, 0x20 ;  /* 0x0000002000047882 */ /* 0x000fe20000000000 */
[----:B------:R-:W-:Y:S01]  /*0650*/  UMOV UR11, 0x80 ;  /* 0x00000080000b7882 */ /* 0x000fe20000000000 */
[----:B------:R-:W-:Y:S01]  /*0660*/  NOP ;  /* 0x0000000000007918 */ /* 0x000fe20000000000 */
[----:B------:R-:W3:Y:S01]  /*0670*/  SHFL.IDX PT, R4, R4, RZ, 0x1f ;  /* 0x00001fff04047589 */ /* 0x000ee200000e0000 */
[C---:B------:R-:W-:Y:S01]  /*0680*/  VIADD R33, R5.reuse, 0xffffffff ;  /* 0xffffffff05217836 */ /* 0x040fe20000000000 */
[----:B------:R-:W-:Y:S01]  /*0690*/  ULDC.64 UR20, c[0x0][0x208] ;  /* 0x0000820000147ab9 */ /* 0x000fe20000000a00 */
[----:B------:R-:W-:-:S02]  /*06a0*/  ISETP.NE.AND P2, PT, R5, RZ, PT ;  /* 0x000000ff0500720c */ /* 0x000fc40003f45270 */
[----:B-1----:R-:W-:Y:S02]  /*06b0*/  SHF.R.S32.HI R0, RZ, 0x1f, R11 ;  /* 0x0000001fff007819 */ /* 0x002fe4000001140b */
[----:B------:R-:W-:Y:S02]  /*06c0*/  ISETP.GE.U32.AND P3, PT, R33, 0x2, PT ;  /* 0x000000022100780c */ /* 0x000fe40003f66070 */
[----:B------:R-:W-:-:S04]  /*06d0*/  LEA.HI R0, R0, R11, RZ, 0x7 ;  /* 0x0000000b00007211 */ /* 0x000fc800078f38ff */
[----:B------:R-:W-:Y:S02]  /*06e0*/  LOP3.LUT R0, R0, 0xffffff80, RZ, 0xc0, !PT ;  /* 0xffffff8000007812 */ /* 0x000fe400078ec0ff */
[----:B0-----:R-:W-:-:S03]  /*06f0*/  ISETP.NE.OR P0, PT, R6, RZ, !P0 ;  /* 0x000000ff0600720c */ /* 0x001fc60004705670 */
[----:B------:R-:W-:Y:S01]  /*0700*/  IMAD.IADD R10, R11, 0x1, -R0 ;  /* 0x000000010b0a7824 */ /* 0x000fe200078e0a00 */
[----:B--2---:R-:W-:Y:S02]  /*0710*/  ISETP.NE.OR P1, PT, R3, RZ, !P1 ;  /* 0x000000ff0300720c */ /* 0x004fe40004f25670 */
[----:B------:R-:W-:Y:S02]  /*0720*/  SHF.R.S32.HI R3, RZ, 0x1f, R2 ;  /* 0x0000001fff037819 */ /* 0x000fe40000011402 */
[----:B---3--:R-:W-:Y:S02]  /*0730*/  R2UR UR15, R4 ;  /* 0x00000000040f72ca */ /* 0x008fe400000e0000 */
[----:B------:R-:W-:-:S03]  /*0740*/  LEA.HI R3, R3, R2, RZ, 0x2 ;  /* 0x0000000203037211 */ /* 0x000fc600078f10ff */
[----:B------:R-:W-:Y:S01]  /*0750*/  VOTEU.ALL UP0, P0 ;  /* 0x00000000003f7886 */ /* 0x000fe20000000000 */
[----:B------:R-:W-:-:S03]  /*0760*/  LOP3.LUT R3, R3, 0xfffffffc, RZ, 0xc0, !PT ;  /* 0xfffffffc03037812 */ /* 0x000fc600078ec0ff */
[----:B------:R-:W-:Y:S01]  /*0770*/  VOTEU.ALL UP1, P1 ;  /* 0x00000000003f7886 */ /* 0x000fe20000820000 */
[----:B------:R-:W0:Y:S01]  /*0780*/  @!UP0 S2UR UR7, SR_CgaCtaId ;  /* 0x00000000000789c3 */ /* 0x000e220000008800 */
[----:B------:R-:W-:Y:S01]  /*0790*/  @!UP0 UMOV UR6, 0x400 ;  /* 0x0000040000068882 */ /* 0x000fe20000000000 */
[----:B------:R-:W-:-:S04]  /*07a0*/  @!UP0 UIADD3 UR4, -UR4, 0x100000, URZ ;  /* 0x0010000004048890 */ /* 0x000fc8000fffe13f */
[----:B------:R-:W-:Y:S02]  /*07b0*/  @!UP0 USHF.L.U32 UR5, UR4, 0xb, URZ ;  /* 0x0000000b04058899 */ /* 0x000fe4000800063f */
[----:B------:R-:W-:Y:S01]  /*07c0*/  @!UP0 USHF.L.U32 UR4, UR4, 0x1, URZ ;  /* 0x0000000104048899 */ /* 0x000fe2000800063f */
[----:B------:R-:W-:Y:S01]  /*07d0*/  IMAD.IADD R20, R2, 0x1, -R3 ;  /* 0x0000000102147824 */ /* 0x000fe200078e0a03 */
[----:B------:R-:W-:Y:S01]  /*07e0*/  @!UP1 UMOV UR9, 0x400 ;  /* 0x0000040000099882 */ /* 0x000fe20000000000 */
[----:B------:R-:W-:Y:S01]  /*07f0*/  VOTEU.ALL UP2, P1 ;  /* 0x00000000003f7886 */ /* 0x000fe20000840000 */
[----:B------:R-:W-:Y:S01]  /*0800*/  VOTEU.ALL UP3, P1 ;  /* 0x00000000003f7886 */ /* 0x000fe20000860000 */
[----:B------:R-:W-:Y:S01]  /*0810*/  VOTEU.ALL UP4, P1 ;  /* 0x00000000003f7886 */ /* 0x000fe20000880000 */
[----:B------:R-:W1:Y:S01]  /*0820*/  @!UP1 S2UR UR10, SR_CgaCtaId ;  /* 0x00000000000a99c3 */ /* 0x000e620000008800 */
[----:B------:R-:W-:Y:S01]  /*0830*/  VOTEU.ALL UP5, P1 ;  /* 0x00000000003f7886 */ /* 0x000fe200008a0000 */
[----:B0-----:R-:W-:-:S02]  /*0840*/  @!UP0 ULEA UR8, UR7, UR6, 0x18 ;  /* 0x0000000607088291 */ /* 0x001fc4000f8ec03f */
[----:B------:R-:W-:-:S04]  /*0850*/  @!UP1 UIADD3 UR6, -UR11, 0x100000, URZ ;  /* 0x001000000b069890 */ /* 0x000fc8000fffe13f */
[----:B------:R-:W-:Y:S02]  /*0860*/  @!UP1 USHF.L.U32 UR7, UR6, 0xb, URZ ;  /* 0x0000000b06079899 */ /* 0x000fe4000800063f */
[----:B------:R-:W-:Y:S01]  /*0870*/  @!UP1 USHF.L.U32 UR6, UR6, 0x1, URZ ;  /* 0x0000000106069899 */ /* 0x000fe2000800063f */
[----:B------:R-:W-:Y:S01]  /*0880*/  VOTEU.ALL UP0, P0 ;  /* 0x00000000003f7886 */ /* 0x000fe20000000000 */
[----:B-1----:R-:W-:Y:S01]  /*0890*/  @!UP1 ULEA UR9, UR10, UR9, 0x18 ;  /* 0x000000090a099291 */ /* 0x002fe2000f8ec03f */
[----:B------:R-:W-:Y:S02]  /*08a0*/  VOTEU.ALL UP1, P0 ;  /* 0x00000000003f7886 */ /* 0x000fe40000020000 */
[----:B------:R-:W-:Y:S01]  /*08b0*/  ULDC.64 UR10, c[0x0][0x598] ;  /* 0x00016600000a7ab9 */ /* 0x000fe20000000a00 */
[----:B------:R-:W-:Y:S01]  /*08c0*/  ISETP.NE.AND P0, PT, R20, 0x3, PT ;  /* 0x000000031400780c */ /* 0x000fe20003f05270 */
[----:B------:R-:W0:Y:S02]  /*08d0*/  FENCE.VIEW.ASYNC.S ;  /* 0x00000000000073c6 */ /* 0x000e240000000000 */
[----:B0-----:R0:W1:Y:S01]  /*08e0*/  @!UP0 SYNCS.EXCH.64 URZ, [UR8+0x1f0], UR4 ;  /* 0x0001f004083f85b2 */ /* 0x0010620008000100 */
[----:B------:R-:W-:-:S02]  /*08f0*/  ISETP.NE.U32.AND P1, PT, RZ, UR10, PT ;  /* 0x0000000aff007c0c */ /* 0x000fc4000bf25070 */
[----:B------:R-:W-:Y:S02]  /*0900*/  ISETP.EQ.OR P0, PT, R20, RZ, !P0 ;  /* 0x000000ff1400720c */ /* 0x000fe40004702670 */
[----:B------:R-:W-:Y:S02]  /*0910*/  ISETP.NE.AND.EX P1, PT, RZ, UR11, PT, P1 ;  /* 0x0000000bff007c0c */ /* 0x000fe4000bf25310 */
[----:B------:R-:W-:-:S04]  /*0920*/  ISETP.EQ.AND P0, PT, R5, RZ, P0 ;  /* 0x000000ff0500720c */ /* 0x000fc80000702270 */
[----:B------:R-:W-:-:S04]  /*0930*/  SEL R7, RZ, 0x1, !P0 ;  /* 0x00000001ff077807 */ /* 0x000fc80004000000 */
[----:B------:R-:W-:Y:S01]  /*0940*/  SEL R7, R7, 0x2, P3 ;  /* 0x0000000207077807 */ /* 0x000fe20001800000 */
[----:B------:R0:W1:Y:S01]  /*0950*/  @!UP1 SYNCS.EXCH.64 URZ, [UR8+0x1f8], UR4 ;  /* 0x0001f804083f95b2 */ /* 0x0000620008000100 */
[----:B------:R-:W-:Y:S01]  /*0960*/  NOP ;  /* 0x0000000000007918 */ /* 0x000fe20000000000 */
[----:B------:R0:W1:Y:S01]  /*0970*/  @!UP2 SYNCS.EXCH.64 URZ, [UR9+0x1d0], UR6 ;  /* 0x0001d006093fa5b2 */ /* 0x0000620008000100 */
[----:B------:R0:W1:Y:S01]  /*0980*/  @!UP3 SYNCS.EXCH.64 URZ, [UR9+0x1d8], UR6 ;  /* 0x0001d806093fb5b2 */ /* 0x0000620008000100 */
[----:B------:R0:W1:Y:S01]  /*0990*/  @!UP4 SYNCS.EXCH.64 URZ, [UR9+0x1e0], UR6 ;  /* 0x0001e006093fc5b2 */ /* 0x0000620008000100 */
[----:B------:R0:W1:Y:S01]  /*09a0*/  @!UP5 SYNCS.EXCH.64 URZ, [UR9+0x1e8], UR6 ;  /* 0x0001e806093fd5b2 */ /* 0x0000620008000100 */
[----:B------:R-:W-:Y:S01]  /*09b0*/  NOP ;  /* 0x0000000000007918 */ /* 0x000fe20000000000 */
[----:B-1----:R-:W-:Y:S06]  /*09c0*/  BAR.SYNC.DEFER_BLOCKING 0x0 ;  /* 0x0000000000007b1d */ /* 0x002fec0000010000 */
[----:B0-----:R-:W-:Y:S05]  /*09d0*/  @!P1 BRA `(.L_x_4) ;  /* 0x00000000001c9947 */ /* 0x001fea0003800000 */
[----:B------:R-:W0:Y:S02]  /*09e0*/  LDC.64 R2, c[0x0][0x598] ;  /* 0x00016600ff027b82 */ /* 0x000e240000000a00 */
[----:B0-----:R-:W2:Y:S02]  /*09f0*/  LDG.E.64 R2, desc[UR20][R2.64] ;  /* 0x0000001402027981 */ /* 0x001ea4000c1e1b00 */
[----:B--2---:R-:W-:-:S04]  /*0a00*/  ISETP.NE.U32.AND P0, PT, R2, RZ, PT ;  /* 0x000000ff0200720c */ /* 0x004fc80003f05070 */
[----:B------:R-:W-:-:S13]  /*0a10*/  ISETP.NE.AND.EX P0, PT, R3, RZ, PT, P0 ;  /* 0x000000ff0300720c */ /* 0x000fda0003f05300 */
[----:B------:R-:W-:Y:S05]  /*0a20*/  @!P0 BRA `(.L_x_4) ;  /* 0x0000000000088947 */ /* 0x000fea0003800000 */
[----:B------:R2:W5:Y:S01]  /*0a30*/  LD.E R12, desc[UR20][R2.64] ;  /* 0x00000014020c7980 */ /* 0x000562000c101900 */
[----:B------:R-:W-:Y:S05]  /*0a40*/  BRA `(.L_x_5) ;  /* 0x0000000000207947 */ /* 0x000fea0003800000 */
.L_x_4:
[----:B------:R-:W-:Y:S02]  /*0a50*/  ULDC.64 UR4, c[0x0][0x588] ;  /* 0x0001620000047ab9 */ /* 0x000fe40000000a00 */
[----:B------:R-:W-:-:S04]  /*0a60*/  ISETP.NE.U32.AND P0, PT, RZ, UR4, PT ;  /* 0x00000004ff007c0c */ /* 0x000fc8000bf05070 */
[----:B------:R-:W-:-:S13]  /*0a70*/  ISETP.NE.AND.EX P0, PT, RZ, UR5, PT, P0 ;  /* 0x00000005ff007c0c */ /* 0x000fda000bf05300 */
[----:B------:R-:W-:Y:S05]  /*0a80*/  @!P0 BRA `(.L_x_6) ;  /* 0x00000000000c8947 */ /* 0x000fea0003800000 */
[----:B------:R-:W0:Y:S02]  /*0a90*/  LDC.64 R12, c[0x0][0x588] ;  /* 0x00016200ff0c7b82 */ /* 0x000e240000000a00 */
[----:B0-----:R0:W5:Y:S01]  /*0aa0*/  LDG.E R12, desc[UR20][R12.64] ;  /* 0x000000140c0c7981 */ /* 0x001162000c1e1900 */
[----:B------:R-:W-:Y:S05]  /*0ab0*/  BRA `(.L_x_5) ;  /* 0x0000000000047947 */ /* 0x000fea0003800000 */
.L_x_6:
[----:B------:R-:W1:Y:S02]  /*0ac0*/  LDC R12, c[0x0][0x580] ;  /* 0x00016000ff0c7b82 */ /* 0x000e640000000800 */
.L_x_5:
[----:B------:R-:W-:Y:S02]  /*0ad0*/  ULDC.64 UR4, c[0x0][0x5a0] ;  /* 0x0001680000047ab9 */ /* 0x000fe40000000a00 */
[----:B------:R-:W-:-:S04]  /*0ae0*/  ISETP.NE.U32.AND P0, PT, RZ, UR4, PT ;  /* 0x00000004ff007c0c */ /* 0x000fc8000bf05070 */
[----:B------:R-:W-:-:S13]  /*0af0*/  ISETP.NE.AND.EX P0, PT, RZ, UR5, PT, P0 ;  /* 0x00000005ff007c0c */ /* 0x000fda000bf05300 */
[----:B------:R-:W-:Y:S05]  /*0b00*/  @!P0 BRA `(.L_x_7) ;  /* 0x00000000001c8947 */ /* 0x000fea0003800000 */
[----:B--2---:R-:W2:Y:S02]  /*0b10*/  LDC.64 R2, c[0x0][0x5a0] ;  /* 0x00016800ff027b82 */ /* 0x004ea40000000a00 */
[----:B--2---:R-:W2:Y:S02]  /*0b20*/  LDG.E.64 R2, desc[UR20][R2.64] ;  /* 0x0000001402027981 */ /* 0x004ea4000c1e1b00 */
[----:B--2---:R-:W-:-:S04]  /*0b30*/  ISETP.NE.U32.AND P0, PT, R2, RZ, PT ;  /* 0x000000ff0200720c */ /* 0x004fc80003f05070 */
[----:B------:R-:W-:-:S13]  /*0b40*/  ISETP.NE.AND.EX P0, PT, R3, RZ, PT, P0 ;  /* 0x000000ff0300720c */ /* 0x000fda0003f05300 */
[----:B------:R-:W-:Y:S05]  /*0b50*/  @!P0 BRA `(.L_x_7) ;  /* 0x0000000000088947 */ /* 0x000fea0003800000 */
[----:B0-----:R4:W5:Y:S01]  /*0b60*/  LD.E R13, desc[UR20][R2.64] ;  /* 0x00000014020d7980 */ /* 0x001962000c101900 */
[----:B------:R-:W-:Y:S05]  /*0b70*/  BRA `(.L_x_8) ;  /* 0x0000000000207947 */ /* 0x000fea0003800000 */
.L_x_7:
[----:B------:R-:W-:Y:S02]  /*0b80*/  ULDC.64 UR4, c[0x0][0x590] ;  /* 0x0001640000047ab9 */ /* 0x000fe40000000a00 */
[----:B------:R-:W-:-:S04]  /*0b90*/  ISETP.NE.U32.AND P0, PT, RZ, UR4, PT ;  /* 0x00000004ff007c0c */ /* 0x000fc8000bf05070 */
[----:B------:R-:W-:-:S13]  /*0ba0*/  ISETP.NE.AND.EX P0, PT, RZ, UR5, PT, P0 ;  /* 0x00000005ff007c0c */ /* 0x000fda000bf05300 */
[----:B------:R-:W-:Y:S05]  /*0bb0*/  @!P0 BRA `(.L_x_9) ;  /* 0x00000000000c8947 */ /* 0x000fea0003800000 */
[----:B--2---:R-:W0:Y:S02]  /*0bc0*/  LDC.64 R2, c[0x0][0x590] ;  /* 0x00016400ff027b82 */ /* 0x004e240000000a00 */
[----:B0-----:R3:W5:Y:S01]  /*0bd0*/  LDG.E R13, desc[UR20][R2.64] ;  /* 0x00000014020d7981 */ /* 0x001762000c1e1900 */
[----:B------:R-:W-:Y:S05]  /*0be0*/  BRA `(.L_x_8) ;  /* 0x0000000000047947 */ /* 0x000fea0003800000 */
.L_x_9:
[----:B0-----:R-:W0:Y:S02]  /*0bf0*/  LDC R13, c[0x0][0x584] ;  /* 0x00016100ff0d7b82 */ /* 0x001e240000000800 */
.L_x_8:
[----:B------:R-:W1:Y:S01]  /*0c00*/  LDC R0, c[0x0][0x65c] ;  /* 0x00019700ff007b82 */ /* 0x000e620000000800 */
[----:B------:R-:W2:Y:S01]  /*0c10*/  S2R R21, SR_CTAID.Y ;  /* 0x0000000000157919 */ /* 0x000ea20000002600 */
[----:B------:R-:W-:Y:S01]  /*0c20*/  ULDC UR8, c[0x0][0x28c] ;  /* 0x0000a30000087ab9 */ /* 0x000fe20000000800 */
[----:B------:R-:W-:Y:S01]  /*0c30*/  ISETP.NE.AND P0, PT, R5, 0x2, PT ;  /* 0x000000020500780c */ /* 0x000fe20003f05270 */
[----:B------:R-:W-:Y:S01]  /*0c40*/  UIADD3 UR8, UR8, 0x3f, URZ ;  /* 0x0000003f08087890 */ /* 0x000fe2000fffe03f */
[----:B------:R-:W0:Y:S01]  /*0c50*/  S2R R14, SR_CTAID.X ;  /* 0x00000000000e7919 */ /* 0x000e220000002500 */
[----:B------:R-:W-:Y:S01]  /*0c60*/  UMOV UR5, URZ ;  /* 0x0000003f00057c82 */ /* 0x000fe20008000000 */
[----:B------:R-:W-:Y:S01]  /*0c70*/  UMOV UR4, URZ ;  /* 0x0000003f00047c82 */ /* 0x000fe20008000000 */
[----:B------:R-:W-:-:S04]  /*0c80*/  USHF.R.S32.HI UR9, URZ, 0x1f, UR8 ;  /* 0x0000001f3f097899 */ /* 0x000fc80008011408 */
[----:B------:R-:W-:-:S04]  /*0c90*/  ULEA.HI UR9, UR9, UR8, URZ, 0x6 ;  /* 0x0000000809097291 */ /* 0x000fc8000f8f303f */
[----:B------:R-:W-:Y:S01]  /*0ca0*/  USHF.R.S32.HI UR13, URZ, 0x6, UR9 ;  /* 0x000000063f0d7899 */ /* 0x000fe20008011409 */
[----:B-1----:R-:W-:-:S13]  /*0cb0*/  ISETP.NE.AND P4, PT, R0, 0x1, PT ;  /* 0x000000010000780c */ /* 0x002fda0003f85270 */
[----:B------:R-:W0:Y:S01]  /*0cc0*/  @P4 LDC R15, c[0x0][0x10] ;  /* 0x00000400ff0f4b82 */ /* 0x000e220000000800 */
[----:B--234-:R-:W-:Y:S02]  /*0cd0*/  @P4 IMAD.MOV.U32 R2, RZ, RZ, R21 ;  /* 0x000000ffff024224 */ /* 0x01cfe400078e0015 */
[----:B------:R-:W-:Y:S02]  /*0ce0*/  @P4 IMAD.MOV.U32 R3, RZ, RZ, RZ ;  /* 0x000000ffff034224 */ /* 0x000fe400078e00ff */
[----:B------:R-:W-:-:S03]  /*0cf0*/  @P4 IMAD.MOV.U32 R5, RZ, RZ, RZ ;  /* 0x000000ffff054224 */ /* 0x000fc600078e00ff */
[----:B------:R-:W1:Y:S01]  /*0d00*/  @!P4 LDC R9, c[0x0][0xc] ;  /* 0x00000300ff09cb82 */ /* 0x000e620000000800 */
[----:B------:R-:W-:Y:S01]  /*0d10*/  ULDC UR6, c[0x0][0xc] ;  /* 0x0000030000067ab9 */ /* 0x000fe20000000800 */
[----:B------:R-:W-:Y:S02]  /*0d20*/  ULDC UR7, c[0x0][0x10] ;  /* 0x0000040000077ab9 */ /* 0x000fe40000000800 */
[----:B------:R-:W-:-:S04]  /*0d30*/  UIMAD.WIDE.U32 UR6, UR6, UR7, URZ ;  /* 0x00000007060672a5 */ /* 0x000fc8000f8e003f */
[----:B------:R-:W2:Y:S01]  /*0d40*/  LDC R8, c[0x0][0x14] ;  /* 0x00000500ff087b82 */ /* 0x000ea20000000800 */
[----:B0-----:R-:W-:-:S04]  /*0d50*/  @P4 IMAD.WIDE.U32 R2, R14, R15, R2 ;  /* 0x0000000f0e024225 */ /* 0x001fc800078e0002 */
[----:B------:R-:W-:Y:S02]  /*0d60*/  IMAD.MOV.U32 R15, RZ, RZ, RZ ;  /* 0x000000ffff0f7224 */ /* 0x000fe400078e00ff */
[----:B------:R-:W-:Y:S02]  /*0d70*/  @P4 IMAD.IADD R3, R3, 0x1, R5 ;  /* 0x0000000103034824 */ /* 0x000fe400078e0205 */
[----:B-1----:R-:W-:-:S04]  /*0d80*/  @!P4 IMAD.WIDE.U32 R4, R9, R21, R14 ;  /* 0x000000150904c225 */ /* 0x002fc800078e000e */
[----:B------:R-:W-:Y:S02]  /*0d90*/  @!P4 IMAD.MOV.U32 R2, RZ, RZ, R4 ;  /* 0x000000ffff02c224 */ /* 0x000fe400078e0004 */
[----:B------:R-:W-:Y:S02]  /*0da0*/  @!P4 IMAD.MOV.U32 R3, RZ, RZ, R5 ;  /* 0x000000ffff03c224 */ /* 0x000fe400078e0005 */
[C---:B--2---:R-:W-:Y:S02]  /*0db0*/  IMAD R17, R8.reuse, UR7, RZ ;  /* 0x0000000708117c24 */ /* 0x044fe4000f8e02ff */
[----:B------:R-:W-:Y:S01]  /*0dc0*/  IMAD.WIDE.U32 R8, R8, UR6, RZ ;  /* 0x0000000608087c25 */ /* 0x000fe2000f8e00ff */
[----:B------:R-:W-:-:S03]  /*0dd0*/  ULDC.64 UR6, c[0x0][0x650] ;  /* 0x0001940000067ab9 */ /* 0x000fc60000000a00 */
[----:B------:R-:W-:Y:S01]  /*0de0*/  IMAD.IADD R0, R9, 0x1, R17 ;  /* 0x0000000109007824 */ /* 0x000fe200078e0211 */
[----:B------:R-:W-:Y:S06]  /*0df0*/  @P0 BRA `(.L_x_10) ;  /* 0x0000000000200947 */ /* 0x000fec0003800000 */
[----:B------:R-:W-:Y:S01]  /*0e00*/  USHF.R.U32.HI UR4, URZ, 0x2, UR13 ;  /* 0x000000023f047899 */ /* 0x000fe2000801160d */
[----:B------:R-:W-:Y:S01]  /*0e10*/  IADD3 R2, P0, R2, R8, RZ ;  /* 0x0000000802027210 */ /* 0x000fe20007f1e0ff */
[----:B------:R-:W-:Y:S02]  /*0e20*/  UISETP.GE.U32.AND UP0, UPT, UR13, 0x1c, UPT ;  /* 0x0000001c0d00788c */ /* 0x000fe4000bf06070 */
[----:B------:R-:W-:Y:S02]  /*0e30*/  UIMAD.WIDE.U32 UR4, UR4, 0x24924925, URZ ;  /* 0x24924925040478a5 */ /* 0x000fe4000f8e003f */
[----:B------:R-:W-:-:S05]  /*0e40*/  IMAD.X R3, R0, 0x1, R3, P0 ;  /* 0x0000000100037824 */ /* 0x000fca00000e0603 */
[----:B------:R-:W-:Y:S02]  /*0e50*/  UMOV UR4, URZ ;  /* 0x0000003f00047c82 */ /* 0x000fe40008000000 */
[----:B------:R-:W-:Y:S02]  /*0e60*/  @UP0 ULOP3.LUT UR4, UR5, 0x1, URZ, 0xc0, !UPT ;  /* 0x0000000105040892 */ /* 0x000fe4000f8ec03f */
[----:B------:R-:W-:-:S12]  /*0e70*/  UIMAD UR5, UR5, -0x1c, UR13 ;  /* 0xffffffe4050578a4 */ /* 0x000fd8000f8e020d */
.L_x_10:
[----:B------:R-:W-:Y:S01]  /*0e80*/  ISETP.GE.U32.AND P0, PT, R2, UR6, PT ;  /* 0x0000000602007c0c */ /* 0x000fe2000bf06070 */
[----:B------:R-:W-:Y:S01]  /*0e90*/  IMAD.MOV.U32 R6, RZ, RZ, -0x1 ;  /* 0xffffffffff067424 */ /* 0x000fe200078e00ff */
[----:B------:R-:W-:Y:S01]  /*0ea0*/  PRMT R16, RZ, 0x7610, R16 ;  /* 0x00007610ff107816 */ /* 0x000fe20000000010 */
[----:B------:R-:W-:Y:S01]  /*0eb0*/  IMAD.MOV.U32 R4, RZ, RZ, -0x1 ;  /* 0xffffffffff047424 */ /* 0x000fe200078e00ff */
[----:B------:R-:W-:Y:S01]  /*0ec0*/  ISETP.GE.U32.AND.EX P0, PT, R3, UR7, PT, P0 ;  /* 0x0000000703007c0c */ /* 0x000fe2000bf06100 */
[----:B------:R-:W-:-:S12]  /*0ed0*/  IMAD.MOV.U32 R5, RZ, RZ, -0x1 ;  /* 0xffffffffff057424 */ /* 0x000fd800078e00ff */
[----:B------:R-:W-:Y:S05]  /*0ee0*/  @P0 BRA `(.L_x_11) ;  /* 0x00000004005c0947 */ /* 0x000fea0003800000 */
[----:B------:R-:W0:Y:S01]  /*0ef0*/  LDC.64 R24, c[0x0][0x628] ;  /* 0x00018a00ff187b82 */ /* 0x000e220000000a00 */
[----:B------:R-:W-:Y:S02]  /*0f00*/  IMAD.MOV.U32 R4, RZ, RZ, R2 ;  /* 0x000000ffff047224 */ /* 0x000fe400078e0002 */
[----:B------:R-:W-:-:S05]  /*0f10*/  IMAD.MOV.U32 R5, RZ, RZ, R3 ;  /* 0x000000ffff057224 */ /* 0x000fca00078e0003 */
[----:B------:R-:W1:Y:S08]  /*0f20*/  LDC R6, c[0x0][0x630] ;  /* 0x00018c00ff067b82 */ /* 0x000e700000000800 */
[----:B------:R-:W2:Y:S01]  /*0f30*/  LDC.64 R26, c[0x0][0x620] ;  /* 0x00018800ff1a7b82 */ /* 0x000ea20000000a00 */
[----:B0-----:R-:W-:-:S04]  /*0f40*/  ISETP.NE.U32.AND P0, PT, R24, RZ, PT ;  /* 0x000000ff1800720c */ /* 0x001fc80003f05070 */
[----:B------:R-:W-:-:S13]  /*0f50*/  ISETP.NE.AND.EX P0, PT, R25, RZ, PT, P0 ;  /* 0x000000ff1900720c */ /* 0x000fda0003f05300 */
[----:B-12---:R-:W-:Y:S05]  /*0f60*/  @!P0 BRA `(.L_x_12) ;  /* 0x0000000000288947 */ /* 0x006fea0003800000 */
[----:B------:R-:W0:Y:S02]  /*0f70*/  LDC R19, c[0x0][0x634] ;  /* 0x00018d00ff137b82 */ /* 0x000e240000000800 */
[----:B0-----:R-:W-:-:S05]  /*0f80*/  IADD3 R19, P0, R2, R19, RZ ;  /* 0x0000001302137210 */ /* 0x001fca0007f1e0ff */
[----:B------:R-:W-:-:S04]  /*0f90*/  IMAD.X R23, RZ, RZ, R3, P0 ;  /* 0x000000ffff177224 */ /* 0x000fc800000e0603 */
[----:B------:R-:W-:-:S04]  /*0fa0*/  IMAD.WIDE.U32 R4, R23, R24, RZ ;  /* 0x0000001817047225 */ /* 0x000fc800078e00ff */
[----:B------:R-:W-:-:S04]  /*0fb0*/  IMAD.WIDE.U32 R16, P0, R19, R25, R4 ;  /* 0x0000001913107225 */ /* 0x000fc80007800004 */
[----:B------:R-:W-:-:S04]  /*0fc0*/  IMAD.WIDE.U32 R4, R19, R24, RZ ;  /* 0x0000001813047225 */ /* 0x000fc800078e00ff */
[----:B------:R-:W-:Y:S01]  /*0fd0*/  IMAD.X R19, RZ, RZ, RZ, P0 ;  /* 0x000000ffff137224 */ /* 0x000fe200000e06ff */
[----:B------:R-:W-:Y:S01]  /*0fe0*/  IADD3 RZ, P0, R5, R16, RZ ;  /* 0x0000001005ff7210 */ /* 0x000fe20007f1e0ff */
[----:B------:R-:W-:-:S04]  /*0ff0*/  IMAD.MOV.U32 R18, RZ, RZ, R17 ;  /* 0x000000ffff127224 */ /* 0x000fc800078e0011 */
[----:B------:R-:W-:-:S08]  /*1000*/  IMAD.WIDE.U32.X R4, R23, R25, R18, P0 ;  /* 0x0000001917047225 */ /* 0x000fd000000e0412 */
.L_x_12:
[--C-:B------:R-:W-:Y:S01]  /*1010*/  SHF.R.U64 R32, R4, R6, R5.reuse ;  /* 0x0000000604207219 */ /* 0x100fe20000001205 */
[----:B------:R-:W0:Y:S01]  /*1020*/  LDC.64 R28, c[0x0][0x640] ;  /* 0x00019000ff1c7b82 */ /* 0x000e220000000a00 */
[----:B------:R-:W-:Y:S01]  /*1030*/  I2FP.F32.U32 R4, R14 ;  /* 0x0000000e00047245 */ /* 0x000fe20000201000 */
[----:B------:R-:W-:Y:S01]  /*1040*/  ULDC UR6, c[0x0][0x150] ;  /* 0x0000540000067ab9 */ /* 0x000fe20000000800 */
[----:B------:R-:W-:Y:S02]  /*1050*/  SHF.R.U32.HI R5, RZ, R6, R5 ;  /* 0x00000006ff057219 */ /* 0x000fe40000011605 */
[----:B------:R-:W-:Y:S01]  /*1060*/  IADD3 R17, P0, RZ, -R32, RZ ;  /* 0x80000020ff117210 */ /* 0x000fe20007f1e0ff */
[----:B------:R-:W-:Y:S01]  /*1070*/  FMUL R6, R4, UR6 ;  /* 0x0000000604067c20 */ /* 0x000fe20008400000 */
[----:B------:R-:W-:Y:S01]  /*1080*/  ULDC UR6, c[0x0][0x154] ;  /* 0x0000550000067ab9 */ /* 0x000fe20000000800 */
[----:B------:R-:W1:Y:S02]  /*1090*/  LDC R18, c[0x0][0x618] ;  /* 0x00018600ff127b82 */ /* 0x000e640000000800 */
[----:B------:R-:W-:-:S02]  /*10a0*/  IMAD.X R19, RZ, RZ, ~R5, P0 ;  /* 0x000000ffff137224 */ /* 0x000fc400000e0e05 */
[----:B------:R-:W2:Y:S01]  /*10b0*/  F2I.U32.TRUNC.NTZ R6, R6 ;  /* 0x0000000600067305 */ /* 0x000ea2000020f000 */
[----:B------:R-:W-:-:S03]  /*10c0*/  IMAD.WIDE.U32 R4, R17, R26, R2 ;  /* 0x0000001a11047225 */ /* 0x000fc600078e0002 */
[----:B------:R-:W3:Y:S01]  /*10d0*/  LDC R15, c[0x0][0x144] ;  /* 0x00005100ff0f7b82 */ /* 0x000ee20000000800 */
[----:B------:R-:W-:-:S04]  /*10e0*/  IMAD R16, R19, R26, RZ ;  /* 0x0000001a13107224 */ /* 0x000fc800078e02ff */
[----:B------:R-:W-:-:S03]  /*10f0*/  IMAD R17, R17, R27, R16 ;  /* 0x0000001b11117224 */ /* 0x000fc600078e0210 */
[----:B------:R-:W4:Y:S01]  /*1100*/  LDC R22, c[0x0][0x608] ;  /* 0x00018200ff167b82 */ /* 0x000f220000000800 */
[----:B------:R-:W-:Y:S01]  /*1110*/  IMAD.IADD R17, R5, 0x1, R17 ;  /* 0x0000000105117824 */ /* 0x000fe200078e0211 */
[----:B0-----:R-:W-:Y:S01]  /*1120*/  ISETP.NE.U32.AND P0, PT, R28, RZ, PT ;  /* 0x000000ff1c00720c */ /* 0x001fe20003f05070 */
[----:B--2---:R-:W-:-:S03]  /*1130*/  IMAD.MOV R5, RZ, RZ, -R6 ;  /* 0x000000ffff057224 */ /* 0x004fc600078e0a06 */
[----:B------:R-:W-:Y:S02]  /*1140*/  ISETP.NE.AND.EX P0, PT, R29, RZ, PT, P0 ;  /* 0x000000ff1d00720c */ /* 0x000fe40003f05300 */
[----:B------:R-:W0:Y:S01]  /*1150*/  LDC R19, c[0x0][0x658] ;  /* 0x00019600ff137b82 */ /* 0x000e220000000800 */
[-CC-:B-1----:R-:W-:Y:S02]  /*1160*/  SHF.R.U64 R26, R4, R18.reuse, R17.reuse ;  /* 0x00000012041a7219 */ /* 0x182fe40000001211 */
[----:B------:R-:W-:Y:S02]  /*1170*/  I2FP.F32.U32 R4, R21 ;  /* 0x0000001500047245 */ /* 0x000fe40000201000 */
[----:B------:R-:W-:Y:S01]  /*1180*/  SHF.R.U32.HI R17, RZ, R18, R17 ;  /* 0x00000012ff117219 */ /* 0x000fe20000011611 */
[----:B------:R-:W-:Y:S02]  /*1190*/  IMAD.MOV.U32 R18, RZ, RZ, 0x1 ;  /* 0x00000001ff127424 */ /* 0x000fe400078e00ff */
[----:B------:R-:W1:Y:S01]  /*11a0*/  LDC R24, c[0x0][0x148] ;  /* 0x00005200ff187b82 */ /* 0x000e620000000800 */
[----:B---3--:R-:W-:-:S02]  /*11b0*/  IMAD R6, R15, R5, R14 ;  /* 0x000000050f067224 */ /* 0x008fc400078e020e */
[----:B------:R-:W-:Y:S01]  /*11c0*/  FMUL R5, R4, UR6 ;  /* 0x0000000604057c20 */ /* 0x000fe20008400000 */
[----:B------:R-:W-:-:S04]  /*11d0*/  IMAD.MOV.U32 R4, RZ, RZ, -0x1 ;  /* 0xffffffffff047424 */ /* 0x000fc800078e00ff */
[----:B------:R-:W2:Y:S01]  /*11e0*/  LDC R25, c[0x0][0x600] ;  /* 0x00018000ff197b82 */ /* 0x000ea20000000800 */
[-CC-:B----4-:R-:W-:Y:S02]  /*11f0*/  SHF.R.U64 R34, R26, R22.reuse, R17.reuse ;  /* 0x000000161a227219 */ /* 0x190fe40000001211 */
[----:B------:R-:W-:Y:S02]  /*1200*/  SHF.R.U32.HI R14, RZ, R22, R17 ;  /* 0x00000016ff0e7219 */ /* 0x000fe40000011611 */
[----:B------:R3:W4:Y:S03]  /*1210*/  F2I.U32.TRUNC.NTZ R22, R5 ;  /* 0x0000000500167305 */ /* 0x000726000020f000 */
[----:B------:R-:W1:Y:S01]  /*1220*/  LDC R27, c[0x0][0x648] ;  /* 0x00019200ff1b7b82 */ /* 0x000e620000000800 */
[-C--:B0-----:R-:W-:Y:S02]  /*1230*/  SHF.R.U64 R36, R34, R19.reuse, R14 ;  /* 0x0000001322247219 */ /* 0x081fe4000000120e */
[----:B------:R-:W-:-:S02]  /*1240*/  SHF.L.U32 R4, R4, R19, RZ ;  /* 0x0000001304047219 */ /* 0x000fc400000006ff */
[-C--:B------:R-:W-:Y:S02]  /*1250*/  SHF.R.U32.HI R14, RZ, R19.reuse, R14 ;  /* 0x00000013ff0e7219 */ /* 0x080fe4000001160e */
[----:B------:R-:W-:Y:S01]  /*1260*/  SHF.L.U32 R18, R18, R19, RZ ;  /* 0x0000001312127219 */ /* 0x000fe200000006ff */
[----:B------:R-:W0:Y:S01]  /*1270*/  LDC R31, c[0x0][0x638] ;  /* 0x00018e00ff1f7b82 */ /* 0x000e220000000800 */
[----:B------:R-:W-:Y:S01]  /*1280*/  LOP3.LUT R19, RZ, R4, RZ, 0x33, !PT ;  /* 0x00000004ff137212 */ /* 0x000fe200078e33ff */
[----:B------:R-:W-:Y:S02]  /*1290*/  IMAD.MOV.U32 R4, RZ, RZ, R36 ;  /* 0x000000ffff047224 */ /* 0x000fe400078e0024 */
[----:B---3--:R-:W-:-:S04]  /*12a0*/  IMAD.MOV.U32 R5, RZ, RZ, R14 ;  /* 0x000000ffff057224 */ /* 0x008fc800078e000e */
[----:B------:R-:W3:Y:S01]  /*12b0*/  LDC R30, c[0x0][0x610] ;  /* 0x00018400ff1e7b82 */ /* 0x000ee20000000800 */
[----:B----4-:R-:W-:Y:S05]  /*12c0*/  @!P0 BRA `(.L_x_13) ;  /* 0x0000000000288947 */ /* 0x010fea0003800000 */
[----:B------:R-:W4:Y:S02]  /*12d0*/  LDC R17, c[0x0][0x64c] ;  /* 0x00019300ff117b82 */ /* 0x000f240000000800 */
[----:B----4-:R-:W-:-:S05]  /*12e0*/  IADD3 R17, P0, R36, R17, RZ ;  /* 0x0000001124117210 */ /* 0x010fca0007f1e0ff */
        /* <DEDUP_REMOVED lines=8> */
.L_x_13:
[----:B-1----:R-:W-:Y:S01]  /*1370*/  SHF.R.U64 R4, R4, R27, R5 ;  /* 0x0000001b04047219 */ /* 0x002fe20000001205 */
[----:B--2---:R-:W-:Y:S01]  /*1380*/  VIADD R5, R25, 0xffffffff ;  /* 0xffffffff19057836 */ /* 0x004fe20000000000 */
[----:B------:R-:W-:Y:S01]  /*1390*/  LOP3.LUT R19, R34, R19, RZ, 0xc0, !PT ;  /* 0x0000001322137212 */ /* 0x000fe200078ec0ff */
[----:B------:R-:W-:Y:S02]  /*13a0*/  IMAD.MOV R22, RZ, RZ, -R22 ;  /* 0x000000ffff167224 */ /* 0x000fe400078e0a16 */
[----:B------:R-:W-:Y:S01]  /*13b0*/  IMAD.MOV R14, RZ, RZ, -R4 ;  /* 0x000000ffff0e7224 */ /* 0x000fe200078e0a04 */
[----:B------:R-:W-:Y:S01]  /*13c0*/  LOP3.LUT R5, R26, R5, RZ, 0xc0, !PT ;  /* 0x000000051a057212 */ /* 0x000fe200078ec0ff */
[----:B------:R-:W-:Y:S02]  /*13d0*/  IMAD R19, R18, R4, R19 ;  /* 0x0000000412137224 */ /* 0x000fe400078e0213 */
[----:B------:R-:W-:Y:S02]  /*13e0*/  @P4 IMAD R6, R24, R22, R21 ;  /* 0x0000001618064224 */ /* 0x000fe400078e0215 */
[----:B0-----:R-:W-:-:S02]  /*13f0*/  IMAD R4, R14, R31, R36 ;  /* 0x0000001f0e047224 */ /* 0x001fc400078e0224 */
[----:B---3--:R-:W-:Y:S02]  /*1400*/  IMAD R6, R19, R30, R6 ;  /* 0x0000001e13067224 */ /* 0x008fe400078e0206 */
[----:B------:R-:W-:Y:S02]  /*1410*/  IMAD R5, R4, R25, R5 ;  /* 0x0000001904057224 */ /* 0x000fe400078e0205 */
[----:B------:R-:W-:-:S03]  /*1420*/  IMAD.MOV.U32 R16, RZ, RZ, 0x1 ;  /* 0x00000001ff107424 */ /* 0x000fc600078e00ff */
[----:B------:R-:W-:Y:S02]  /*1430*/  SEL R4, R5, R6, !P4 ;  /* 0x0000000605047207 */ /* 0x000fe40006000000 */
[----:B------:R-:W-:Y:S01]  /*1440*/  SEL R6, R6, R5, !P4 ;  /* 0x0000000506067207 */ /* 0x000fe20006000000 */
[----:B------:R-:W-:-:S07]  /*1450*/  IMAD.MOV.U32 R5, RZ, RZ, R32 ;  /* 0x000000ffff057224 */ /* 0x000fce00078e0020 */
.L_x_11:
[----:B------:R-:W-:Y:S05]  /*1460*/  @!P2 BRA `(.L_x_14) ;  /* 0x0000004000e0a947 */ /* 0x000fea0003800000 */
[----:B------:R-:W-:-:S13]  /*1470*/  ISETP.GT.U32.AND P0, PT, R33, 0x1, PT ;  /* 0x000000012100780c */ /* 0x000fda0003f04070 */
[----:B------:R-:W-:Y:S05]  /*1480*/  @P0 EXIT ;  /* 0x000000000000094d */ /* 0x000fea0003800000 */
.L_x_15:
[----:B------:R-:W-:-:S08]  /*1490*/  NOP ;  /* 0x0000000000007918 */ /* 0x000fd00000000000 */
[----:B------:R-:W0:Y:S02]  /*14a0*/  USETMAXREG.TRY_ALLOC.CTAPOOL UP0, 0xe8 ;  /* 0x000000e8000079c8 */ /* 0x000e240008000600 */
[----:B0-----:R-:W-:-:S13]  /*14b0*/  PLOP3.LUT P0, PT, PT, PT, UP0, 0x80, 0x0 ;  /* 0x000000000000781c */ /* 0x001fda0003f0f008 */
[----:B------:R-:W-:Y:S05]  /*14c0*/  @!P0 BRA `(.L_x_15) ;  /* 0xfffffffc00f08947 */ /* 0x000fea000383ffff */
[----:B------:R-:W-:-:S13]  /*14d0*/  LOP3.LUT P0, RZ, R16, 0xff, RZ, 0xc0, !PT ;  /* 0x000000ff10ff7812 */ /* 0x000fda000780c0ff */
[----:B------:R-:W-:Y:S05]  /*14e0*/  @!P0 EXIT ;  /* 0x000000000000894d */ /* 0x000fea0003800000 */
[----:B------:R-:W0:Y:S01]  /*14f0*/  S2UR UR6, SR_CgaCtaId ;  /* 0x00000000000679c3 */ /* 0x000e220000008800 */
[----:B------:R-:W-:Y:S01]  /*1500*/  SHF.R.S32.HI R11, RZ, 0x1f, R10 ;  /* 0x0000001fff0b7819 */ /* 0x000fe2000001140a */
[----:B------:R-:W-:Y:S01]  /*1510*/  UIADD3 UR7, UR15, -0x1, URZ ;  /* 0xffffffff0f077890 */ /* 0x000fe2000fffe03f */
[----:B------:R-:W-:Y:S01]  /*1520*/  LOP3.LUT R86, R7, 0x1, RZ, 0xfc, !PT ;  /* 0x0000000107567812 */ /* 0x000fe200078efcff */
[----:B------:R-:W-:Y:S01]  /*1530*/  UMOV UR12, 0x400 ;  /* 0x00000400000c7882 */ /* 0x000fe20000000000 */
[CC--:B------:R-:W-:Y:S01]  /*1540*/  LEA.HI R15, R11.reuse, R10.reuse, RZ, 0x2 ;  /* 0x0000000a0b0f7211 */ /* 0x0c0fe200078f10ff */
[----:B------:R-:W-:Y:S01]  /*1550*/  UISETP.LT.AND UP0, UPT, UR13, 0x1, UPT ;  /* 0x000000010d00788c */ /* 0x000fe2000bf01270 */
[----:B------:R-:W-:Y:S01]  /*1560*/  LEA.HI R16, R11, R10, RZ, 0x5 ;  /* 0x0000000a0b107211 */ /* 0x000fe200078f28ff */
[----:B------:R-:W-:Y:S01]  /*1570*/  USHF.L.U32 UR23, UR13, 0x1, URZ ;  /* 0x000000010d177899 */ /* 0x000fe2000800063f */
[--C-:B------:R-:W-:Y:S01]  /*1580*/  SHF.R.S32.HI R14, RZ, 0x2, R15.reuse ;  /* 0x00000002ff0e7819 */ /* 0x100fe2000001140f */
[----:B------:R-:W-:Y:S01]  /*1590*/  USEL UR14, UR13, 0x1, UP0 ;  /* 0x000000010d0e7887 */ /* 0x000fe20008000000 */
[----:B------:R-:W-:Y:S01]  /*15a0*/  SHF.R.S32.HI R17, RZ, 0x1f, R15 ;  /* 0x0000001fff117819 */ /* 0x000fe2000001140f */
[----:B------:R-:W-:Y:S01]  /*15b0*/  UISETP.NE.AND UP0, UPT, UR7, URZ, UPT ;  /* 0x0000003f0700728c */ /* 0x000fe2000bf05270 */
[----:B------:R-:W-:Y:S01]  /*15c0*/  LOP3.LUT R11, R15, 0xfffffffc, RZ, 0xc0, !PT ;  /* 0xfffffffc0f0b7812 */ /* 0x000fe200078ec0ff */
[----:B------:R-:W-:Y:S01]  /*15d0*/  UIADD3 UR14, -UR14, UR13, URZ ;  /* 0x0000000d0e0e7290 */ /* 0x000fe2000fffe13f */
[----:B------:R-:W-:Y:S01]  /*15e0*/  LEA.HI R17, R17, R14, RZ, 0x3 ;  /* 0x0000000e11117211 */ /* 0x000fe200078f18ff */
[----:B------:R-:W-:-:S02]  /*15f0*/  USEL UR9, URZ, 0x1, UP0 ;  /* 0x000000013f097887 */ /* 0x000fc40008000000 */
[----:B------:R-:W-:Y:S01]  /*1600*/  IMAD.IADD R18, R10, 0x1, -R11 ;  /* 0x000000010a127824 */ /* 0x000fe200078e0a0b */
[----:B------:R-:W-:-:S03]  /*1610*/  LOP3.LUT R17, R17, 0xfffffff8, RZ, 0xc0, !PT ;  /* 0xfffffff811117812 */ /* 0x000fc600078ec0ff */
[----:B------:R-:W-:Y:S01]  /*1620*/  IMAD.U32 R87, RZ, RZ, UR9 ;  /* 0x00000009ff577e24 */ /* 0x000fe2000f8e00ff */
[----:B0-----:R-:W-:Y:S01]  /*1630*/  ULEA UR12, UR6, UR12, 0x18 ;  /* 0x0000000c060c7291 */ /* 0x001fe2000f8ec03f */
[----:B------:R-:W-:Y:S01]  /*1640*/  IMAD.IADD R14, R14, 0x1, -R17 ;  /* 0x000000010e0e7824 */ /* 0x000fe200078e0a11 */
[----:B------:R-:W-:Y:S01]  /*1650*/  USHF.L.U32 UR6, UR7, 0x3, URZ ;  /* 0x0000000307067899 */ /* 0x000fe2000800063f */
[----:B------:R-:W-:Y:S01]  /*1660*/  SHF.R.S32.HI R17, RZ, 0x5, R16 ;  /* 0x00000005ff117819 */ /* 0x000fe20000011410 */
[----:B------:R-:W-:Y:S02]  /*1670*/  UIADD3 UR7, UR12, 0x1c300, URZ ;  /* 0x0001c3000c077890 */ /* 0x000fe4000fffe03f */
[----:B------:R-:W-:Y:S01]  /*1680*/  ULOP3.LUT UR6, UR6, 0x8, URZ, 0xc0, !UPT ;  /* 0x0000000806067892 */ /* 0x000fe2000f8ec03f */
[--C-:B------:R-:W-:Y:S01]  /*1690*/  SHF.R.S32.HI R15, RZ, 0x1f, R14.reuse ;  /* 0x0000001fff0f7819 */ /* 0x100fe2000001140e */
[----:B------:R-:W-:Y:S01]  /*16a0*/  UIADD3 UR8, UR12, 0x300, URZ ;  /* 0x000003000c087890 */ /* 0x000fe2000fffe03f */
[----:B------:R-:W-:Y:S01]  /*16b0*/  IMAD R19, R17, -0x10, -R14 ;  /* 0xfffffff011137824 */ /* 0x000fe200078e0a0e */
[----:B------:R-:W-:-:S02]  /*16c0*/  USHF.R.U32.HI UR7, URZ, 0x4, UR7 ;  /* 0x000000043f077899 */ /* 0x000fc40008011607 */
[----:B------:R-:W-:Y:S01]  /*16d0*/  USHF.R.U32.HI UR8, URZ, 0x4, UR8 ;  /* 0x000000043f087899 */ /* 0x000fe20008011608 */
[----:B------:R-:W-:Y:S01]  /*16e0*/  IMAD.WIDE R10, R17, 0x10, R14 ;  /* 0x00000010110a7825 */ /* 0x000fe200078e020e */
[----:B------:R-:W-:Y:S02]  /*16f0*/  ULOP3.LUT UR25, UR6, 0x8, URZ, 0x3c, !UPT ;  /* 0x0000000806197892 */ /* 0x000fe4000f8e3c3f */
[----:B------:R-:W-:Y:S02]  /*1700*/  ULOP3.LUT UR16, UR6, 0x18, URZ, 0x3c, !UPT ;  /* 0x0000001806107892 */ /* 0x000fe4000f8e3c3f */
[----:B------:R-:W-:Y:S01]  /*1710*/  UIADD3 UR24, UR12, 0x1d0, URZ ;  /* 0x000001d00c187890 */ /* 0x000fe2000fffe03f */
[----:B------:R-:W-:Y:S01]  /*1720*/  ULDC UR6, c[0x0][0x284] ;  /* 0x0000a10000067ab9 */ /* 0x000fe20000000800 */
[----:B------:R-:W-:Y:S01]  /*1730*/  ULOP3.LUT UR7, UR7, 0x3fff, URZ, 0xc0, !UPT ;  /* 0x00003fff07077892 */ /* 0x000fe2000f8ec03f */
[----:B------:R-:W-:Y:S01]  /*1740*/  VIADD R19, R19, UR6 ;  /* 0x0000000613137c36 */ /* 0x000fe20008000000 */
[----:B------:R-:W-:-:S02]  /*1750*/  ULOP3.LUT UR8, UR8, 0x3fff, URZ, 0xc0, !UPT ;  /* 0x00003fff08087892 */ /* 0x000fc4000f8ec03f */
[----:B------:R-:W-:Y:S02]  /*1760*/  ULEA UR15, UR15, UR24, 0x3 ;  /* 0x000000180f0f7291 */ /* 0x000fe4000f8e183f */
[----:B------:R-:W-:Y:S02]  /*1770*/  ULOP3.LUT UR17, UR7, 0x10000, URZ, 0xfc, !UPT ;  /* 0x0001000007117892 */ /* 0x000fe4000f8efc3f */
[----:B------:R-:W-:-:S12]  /*1780*/  ULOP3.LUT UR18, UR8, 0x10000, URZ, 0xfc, !UPT ;  /* 0x0001000008127892 */ /* 0x000fd8000f8efc3f */
.L_x_106:
[----:B------:R-:W-:Y:S01]  /*1790*/  SHF.L.U32 R14, R87, 0x1f, RZ ;  /* 0x0000001f570e7819 */ /* 0x000fe200000006ff */
[----:B------:R-:W0:Y:S01]  /*17a0*/  LDC R15, c[0x0][0x28c] ;  /* 0x0000a300ff0f7b82 */ /* 0x000e220000000800 */
[----:B------:R-:W-:Y:S01]  /*17b0*/  UMOV UR6, URZ ;  /* 0x0000003f00067c82 */ /* 0x000fe20008000000 */
[----:B------:R-:W-:Y:S01]  /*17c0*/  UMOV UR19, UR5 ;  /* 0x0000000500137c82 */ /* 0x000fe20008000000 */
[----:B-1----:R-:W1:Y:S01]  /*17d0*/  SYNCS.PHASECHK.TRANS64.TRYWAIT P0, [UR15+-0x8], R14 ;  /* 0xfffff80eff0075a7 */ /* 0x002e62000800014f */
[----:B0-----:R-:W-:Y:S01]  /*17e0*/  ISETP.GE.AND P1, PT, R15, 0x1, PT ;  /* 0x000000010f00780c */ /* 0x001fe20003f26270 */
[----:B-1234-:R-:W-:-:S12]  /*17f0*/  @!P0 BRA `(.L_x_16) ;  /* 0x0000005c00388947 */ /* 0x01efd80003800000 */
.L_x_152:
[----:B------:R-:W-:Y:S01]  /*1800*/  UMOV UR7, URZ ;  /* 0x0000003f00077c82 */ /* 0x000fe20008000000 */
[----:B------:R-:W-:Y:S01]  /*1810*/  UMOV UR8, URZ ;  /* 0x0000003f00087c82 */ /* 0x000fe20008000000 */
[----:B------:R-:W-:Y:S02]  /*1820*/  CS2R R22, SRZ ;  /* 0x0000000000167805 */ /* 0x000fe4000001ff00 */
[----:B------:R-:W-:Y:S02]  /*1830*/  CS2R R56, SRZ ;  /* 0x0000000000387805 */ /* 0x000fe4000001ff00 */
[----:B------:R-:W-:Y:S02]  /*1840*/  CS2R R58, SRZ ;  /* 0x00000000003a7805 */ /* 0x000fe4000001ff00 */
[----:B------:R-:W-:Y:S02]  /*1850*/  CS2R R60, SRZ ;  /* 0x00000000003c7805 */ /* 0x000fe4000001ff00 */
[----:B------:R-:W-:-:S02]  /*1860*/  CS2R R62, SRZ ;  /* 0x00000000003e7805 */ /* 0x000fc4000001ff00 */
[----:B------:R-:W-:Y:S02]  /*1870*/  CS2R R64, SRZ ;  /* 0x0000000000407805 */ /* 0x000fe4000001ff00 */
        /* <DEDUP_REMOVED lines=9> */
[----:B------:R-:W-:Y:S01]  /*1910*/  CS2R R84, SRZ ;  /* 0x0000000000547805 */ /* 0x000fe2000001ff00 */
[----:B------:R-:W-:Y:S01]  /*1920*/  IMAD.U32 R17, RZ, RZ, UR4 ;  /* 0x00000004ff117e24 */ /* 0x000fe2000f8e00ff */
        /* <DEDUP_REMOVED lines=15> */
[----:B------:R-:W-:Y:S01]  /*1a20*/  CS2R R54, SRZ ;  /* 0x0000000000367805 */ /* 0x000fe2000001ff00 */
[----:B------:R-:W-:Y:S06]  /*1a30*/  @!P1 BRA `(.L_x_17) ;  /* 0x0000000400589947 */ /* 0x000fec0003800000 */
[----:B------:R-:W-:-:S13]  /*1a40*/  ISETP.NE.AND P1, PT, R86, 0x3, PT ;  /* 0x000000035600780c */ /* 0x000fda0003f25270 */
[----:B------:R-:W-:Y:S05]  /*1a50*/  @!P1 BRA `(.L_x_18) ;  /* 0x0000000000049947 */ /* 0x000fea0003800000 */
[----:B------:R-:W-:Y:S01]  /*1a60*/  BPT.TRAP 0x1 ;  /* 0x000000040000795c */ /* 0x000fe20000300000 */
.L_x_18:
[----:B------:R-:W-:Y:S01]  /*1a70*/  ULEA UR6, UR5, UR12, 0x3 ;  /* 0x0000000c05067291 */ /* 0x000fe2000f8e183f */
[----:B0-----:R-:W-:-:S05]  /*1a80*/  IMAD.U32 R14, RZ, RZ, UR4 ;  /* 0x00000004ff0e7e24 */ /* 0x001fca000f8e00ff */
[----:B------:R-:W-:-:S04]  /*1a90*/  SHF.L.U32 R14, R14, 0x1f, RZ ;  /* 0x0000001f0e0e7819 */ /* 0x000fc800000006ff */
[----:B------:R0:W1:Y:S01]  /*1aa0*/  SYNCS.PHASECHK.TRANS64.TRYWAIT P0, [UR6], R14 ;  /* 0x0000000eff0075a7 */ /* 0x0000620008000146 */
[----:B------:R-:W-:Y:S05]  /*1ab0*/  @!P1 BRA `(.L_x_19) ;  /* 0x0000000000049947 */ /* 0x000fea0003800000 */
[----:B------:R-:W-:Y:S01]  /*1ac0*/  BPT.TRAP 0x1 ;  /* 0x000000040000795c */ /* 0x000fe20000300000 */
.L_x_19:
[----:B-1----:R-:W-:Y:S05]  /*1ad0*/  @P0 BRA `(.L_x_20) ;  /* 0x0000000000080947 */ /* 0x002fea0003800000 */
[----:B------:R-:W1:Y:S02]  /*1ae0*/  SYNCS.PHASECHK.TRANS64.TRYWAIT P0, [UR6], R14 ;  /* 0x0000000eff0075a7 */ /* 0x000e640008000146 */
[----:B-1----:R-:W-:Y:S05]  /*1af0*/  @!P0 BRA `(.L_x_21) ;  /* 0x0000005800908947 */ /* 0x002fea0003800000 */
.L_x_20:
[----:B------:R-:W-:Y:S01]  /*1b00*/  ULEA UR8, UR5, UR18, 0x8 ;  /* 0x0000001205087291 */ /* 0x000fe2000f8e403f */
[----:B------:R-:W-:Y:S01]  /*1b10*/  WARPGROUP.ARRIVE ;  /* 0x00000000000079c5 */ /* 0x000fe20000000000 */
[----:B------:R-:W-:Y:S01]  /*1b20*/  ULEA UR10, UR5, UR17, 0x8 ;  /* 0x00000011050a7291 */ /* 0x000fe2000f8e403f */
[----:B------:R-:W-:Y:S01]  /*1b30*/  CS2R R22, SRZ ;  /* 0x0000000000167805 */ /* 0x000fe2000001ff00 */
[----:B------:R-:W-:Y:S01]  /*1b40*/  UMOV UR9, 0x80000020 ;  /* 0x8000002000097882 */ /* 0x000fe20000000000 */
[----:B------:R-:W-:Y:S01]  /*1b50*/  UMOV UR11, 0x80000020 ;  /* 0x80000020000b7882 */ /* 0x000fe20000000000 */
[----:B------:R-:W-:Y:S01]  /*1b60*/  ULDC UR7, c[0x0][0x50c] ;  /* 0x0001430000077ab9 */ /* 0x000fe20000000800 */
[----:B------:R-:W-:Y:S01]  /*1b70*/  UMOV UR6, 0x2 ;  /* 0x0000000200067882 */ /* 0x000fe20000000000 */
[----:B------:R-:W-:Y:S01]  /*1b80*/  UISETP.NE.AND UP0, UPT, UR7, 0x2, UPT ;  /* 0x000000020700788c */ /* 0x000fe2000bf05270 */
[----:B------:R-:W-:Y:S02]  /*1b90*/  CS2R R56, SRZ ;  /* 0x0000000000387805 */ /* 0x000fe4000001ff00 */
[----:B------:R-:W-:Y:S01]  /*1ba0*/  CS2R R58, SRZ ;  /* 0x00000000003a7805 */ /* 0x000fe2000001ff00 */
[----:B------:R-:W-:Y:S01]  /*1bb0*/  QGMMA.64x64x32.F32.E4M3.E4M3 R24, gdesc[UR8], RZ, !UPT ;  /* 0x00e00000081879f3 */ /* 0x000fe2000c7008ff */
[----:B------:R-:W-:Y:S01]  /*1bc0*/  USEL UR7, URZ, 0x1, UP0 ;  /* 0x000000013f077887 */ /* 0x000fe20008000000 */
[----:B------:R-:W-:Y:S01]  /*1bd0*/  CS2R R60, SRZ ;  /* 0x00000000003c7805 */ /* 0x000fe2000001ff00 */
[----:B------:R-:W-:Y:S01]  /*1be0*/  UIADD3 UR8, UR8, 0x2, URZ ;  /* 0x0000000208087890 */ /* 0x000fe2000fffe03f */
[----:B------:R-:W-:Y:S01]  /*1bf0*/  CS2R R62, SRZ ;  /* 0x00000000003e7805 */ /* 0x000fe2000001ff00 */
[----:B------:R-:W-:Y:S01]  /*1c00*/  UIADD3 UR10, UR10, 0x2, URZ ;  /* 0x000000020a0a7890 */ /* 0x000fe2000fffe03f */
[----:B------:R-:W-:-:S02]  /*1c10*/  CS2R R64, SRZ ;  /* 0x0000000000407805 */ /* 0x000fc4000001ff00 */
[----:B------:R-:W-:Y:S01]  /*1c20*/  ISETP.NE.AND P0, PT, RZ, UR7, PT ;  /* 0x00000007ff007c0c */ /* 0x000fe2000bf05270 */
[----:B------:R-:W-:Y:S01]  /*1c30*/  UMOV UR9, 0x80000020 ;  /* 0x8000002000097882 */ /* 0x000fe20000000000 */
[----:B------:R-:W-:Y:S01]  /*1c40*/  UMOV UR11, 0x80000020 ;  /* 0x80000020000b7882 */ /* 0x000fe20000000000 */
        /* <DEDUP_REMOVED lines=10> */
[----:B------:R-:W-:Y:S01]  /*1cf0*/  QGMMA.64x64x32.F32.E4M3.E4M3 R24, gdesc[UR8], R24, gsb0 ;  /* 0x00e00000081879f3 */ /* 0x000fe20008000818 */
[----:B------:R-:W-:Y:S05]  /*1d00*/  @!P0 BRA `(.L_x_22) ;  /* 0x0000000000888947 */ /* 0x000fea0003800000 */
[----:B------:R-:W-:Y:S02]  /*1d10*/  WARPGROUP.DEPBAR.LE gsb0, 0x0 ;  /* 0x00008000000079c5 */ /* 0x000fe40000010000 */
[----:B------:R-:W-:-:S01]  /*1d20*/  FADD R85, RZ, R24 ;  /* 0x00000018ff557221 */ /* 0x000fc20000000000 */
[----:B------:R-:W-:Y:S01]  /*1d30*/  FADD R84, RZ, R25 ;  /* 0x00000019ff547221 */ /* 0x000fe20000000000 */
        /* <DEDUP_REMOVED lines=30> */
[----:B------:R-:W-:-:S06]  /*1f20*/  UMOV UR6, URZ ;  /* 0x0000003f00067c82 */ /* 0x000fcc0008000000 */
.L_x_22:
[----:B------:R-:W-:-:S04]  /*1f30*/  UIADD3 UR19, UR5, 0x1, URZ ;  /* 0x0000000105137890 */ /* 0x000fc8000fffe03f */
[----:B------:R-:W-:-:S04]  /*1f40*/  UISETP.NE.AND UP0, UPT, UR19, 0x1c, UPT ;  /* 0x0000001c1300788c */ /* 0x000fc8000bf05270 */
[----:B------:R-:W-:Y:S02]  /*1f50*/  USEL UR8, URZ, 0x1, UP0 ;  /* 0x000000013f087887 */ /* 0x000fe40008000000 */
[----:B------:R-:W-:Y:S02]  /*1f60*/  USEL UR19, UR19, URZ, UP0 ;  /* 0x0000003f13137287 */ /* 0x000fe40008000000 */
[----:B------:R-:W-:-:S06]  /*1f70*/  ULOP3.LUT UR8, UR4, UR8, URZ, 0x3c, !UPT ;  /* 0x0000000804087292 */ /* 0x000fcc000f8e3c3f */
[----:B------:R-:W-:Y:S01]  /*1f80*/  IMAD.U32 R17, RZ, RZ, UR8 ;  /* 0x00000008ff117e24 */ /* 0x000fe2000f8e00ff */
[----:B------:R-:W-:-:S06]  /*1f90*/  UMOV UR8, 0x1 ;  /* 0x0000000100087882 */ /* 0x000fcc0000000000 */
.L_x_17:
[----:B------:R-:W-:-:S06]  /*1fa0*/  UISETP.GE.AND UP0, UPT, UR14, 0x1, UPT ;  /* 0x000000010e00788c */ /* 0x000fcc000bf06270 */
[----:B------:R-:W-:-:S13]  /*1fb0*/  PLOP3.LUT P0, PT, PT, PT, UP0, 0x80, 0x0 ;  /* 0x000000000000781c */ /* 0x000fda0003f0f008 */
[----:B------:R-:W-:Y:S05]  /*1fc0*/  @!P0 BRA `(.L_x_23) ;  /* 0x0000000400648947 */ /* 0x000fea0003800000 */
[----:B01----:R-:W-:Y:S01]  /*1fd0*/  IMAD.U32 R14, RZ, RZ, UR14 ;  /* 0x0000000eff0e7e24 */ /* 0x003fe2000f8e00ff */
[----:B------:R-:W-:Y:S01]  /*1fe0*/  UMOV UR22, UR5 ;  /* 0x0000000500167c82 */ /* 0x000fe20008000000 */
[----:B------:R-:W-:-:S05]  /*1ff0*/  ULDC UR26, c[0x0][0x50c] ;  /* 0x00014300001a7ab9 */ /* 0x000fca0000000800 */
.L_x_31:
[----:B------:R-:W-:-:S13]  /*2000*/  ISETP.NE.AND P1, PT, R86, 0x3, PT ;  /* 0x000000035600780c */ /* 0x000fda0003f25270 */
[----:B01----:R-:W-:Y:S05]  /*2010*/  @!P1 BRA `(.L_x_24) ;  /* 0x0000000000049947 */ /* 0x003fea0003800000 */
[----:B------:R-:W-:Y:S01]  /*2020*/  BPT.TRAP 0x1 ;  /* 0x000000040000795c */ /* 0x000fe20000300000 */
.L_x_24:
[----:B------:R-:W-:Y:S01]  /*2030*/  ULEA UR9, UR19, UR12, 0x3 ;  /* 0x0000000c13097291 */ /* 0x000fe2000f8e183f */
[----:B------:R-:W-:-:S08]  /*2040*/  SHF.L.U32 R15, R17, 0x1f, RZ ;  /* 0x0000001f110f7819 */ /* 0x000fd000000006ff */
[----:B------:R0:W1:Y:S01]  /*2050*/  SYNCS.PHASECHK.TRANS64.TRYWAIT P0, [UR9], R15 ;  /* 0x0000000fff0075a7 */ /* 0x0000620008000149 */
[----:B------:R-:W-:Y:S05]  /*2060*/  @!P1 BRA `(.L_x_25) ;  /* 0x0000000000049947 */ /* 0x000fea0003800000 */
[----:B------:R-:W-:Y:S01]  /*2070*/  BPT.TRAP 0x1 ;  /* 0x000000040000795c */ /* 0x000fe20000300000 */
.L_x_25:
[----:B-1----:R-:W-:Y:S05]  /*2080*/  @P0 BRA `(.L_x_26) ;  /* 0x0000000000080947 */ /* 0x002fea0003800000 */
[----:B------:R-:W1:Y:S02]  /*2090*/  SYNCS.PHASECHK.TRANS64.TRYWAIT P0, [UR9], R15 ;  /* 0x0000000fff0075a7 */ /* 0x000e640008000149 */
[----:B-1----:R-:W-:Y:S05]  /*20a0*/  @!P0 BRA `(.L_x_27) ;  /* 0x00000054003c8947 */ /* 0x002fea0003800000 */
.L_x_26:
[----:B------:R-:W-:Y:S01]  /*20b0*/  UISETP.NE.AND UP0, UPT, UR7, URZ, UPT ;  /* 0x0000003f0700728c */ /* 0x000fe2000bf05270 */
[----:B------:R-:W-:Y:S01]  /*20c0*/  WARPGROUP.ARRIVE ;  /* 0x00000000000079c5 */ /* 0x000fe20000000000 */
[----:B------:R-:W-:Y:S02]  /*20d0*/  ULEA UR10, UR19, UR17, 0x8 ;  /* 0x00000011130a7291 */ /* 0x000fe4000f8e403f */
[----:B------:R-:W-:Y:S01]  /*20e0*/  USEL UR8, UR8, URZ, !UP0 ;  /* 0x0000003f08087287 */ /* 0x000fe2000c000000 */
[----:B------:R-:W-:Y:S01]  /*20f0*/  UMOV UR9, 0x80000020 ;  /* 0x8000002000097882 */ /* 0x000fe20000000000 */
[----:B------:R-:W-:Y:S02]  /*2100*/  UMOV UR11, 0x80000020 ;  /* 0x80000020000b7882 */ /* 0x000fe40000000000 */
[----:B------:R-:W-:Y:S02]  /*2110*/  UISETP.NE.U32.AND UP0, UPT, UR8, URZ, UPT ;  /* 0x0000003f0800728c */ /* 0x000fe4000bf05070 */
[----:B------:R-:W-:-:S02]  /*2120*/  ULEA UR8, UR19, UR18, 0x8 ;  /* 0x0000001213087291 */ /* 0x000fc4000f8e403f */
[----:B------:R-:W-:-:S07]  /*2130*/  UIADD3 UR6, UR6, 0x2, URZ ;  /* 0x0000000206067890 */ /* 0x000fce000fffe03f */
[----:B------:R-:W-:Y:S01]  /*2140*/  QGMMA.64x64x32.F32.E4M3.E4M3 R24, gdesc[UR8], R24, UP0 ;  /* 0x00e00000081879f3 */ /* 0x000fe2000bf00818 */
[----:B------:R-:W-:Y:S02]  /*2150*/  UIADD3 UR8, UR8, 0x2, URZ ;  /* 0x0000000208087890 */ /* 0x000fe4000fffe03f */
[----:B------:R-:W-:Y:S01]  /*2160*/  UIADD3 UR10, UR10, 0x2, URZ ;  /* 0x000000020a0a7890 */ /* 0x000fe2000fffe03f */
[----:B------:R-:W-:Y:S01]  /*2170*/  UMOV UR9, 0x80000020 ;  /* 0x8000002000097882 */ /* 0x000fe20000000000 */
[----:B------:R-:W-:Y:S01]  /*2180*/  UMOV UR11, 0x80000020 ;  /* 0x80000020000b7882 */ /* 0x000fe20000000000 */
[----:B------:R-:W-:-:S04]  /*2190*/  UISETP.NE.AND UP0, UPT, UR6, UR26, UPT ;  /* 0x0000001a0600728c */ /* 0x000fc8000bf05270 */
[----:B------:R-:W-:-:S06]  /*21a0*/  USEL UR7, URZ, 0x1, UP0 ;  /* 0x000000013f077887 */ /* 0x000fcc0008000000 */
[----:B------:R-:W-:Y:S01]  /*21b0*/  ISETP.NE.AND P0, PT, RZ, UR7, PT ;  /* 0x00000007ff007c0c */ /* 0x000fe2000bf05270 */
[----:B------:R-:W-:Y:S03]  /*21c0*/  QGMMA.64x64x32.F32.E4M3.E4M3 R24, gdesc[UR8], R24, gsb0 ;  /* 0x00e00000081879f3 */ /* 0x000fe60008000818 */
[----:B------:R-:W-:-:S09]  /*21d0*/  WARPGROUP.DEPBAR.LE gsb0, 0x1 ;  /* 0x00008000000079c5 */ /* 0x000fd20000010100 */
[----:B------:R-:W-:Y:S05]  /*21e0*/  @!P0 BRA `(.L_x_28) ;  /* 0x0000000000888947 */ /* 0x000fea0003800000 */
[----:B------:R-:W-:Y:S02]  /*21f0*/  WARPGROUP.DEPBAR.LE gsb0, 0x0 ;  /* 0x00008000000079c5 */ /* 0x000fe40000010000 */
[----:B------:R-:W-:-:S01]  /*2200*/  FADD R85, R24, R85 ;  /* 0x0000005518557221 */ /* 0x000fc20000000000 */
[----:B------:R-:W-:Y:S01]  /*2210*/  FADD R84, R25, R84 ;  /* 0x0000005419547221 */ /* 0x000fe20000000000 */
        /* <DEDUP_REMOVED lines=30> */
[----:B------:R-:W-:-:S06]  /*2400*/  UMOV UR6, URZ ;  /* 0x0000003f00067c82 */ /* 0x000fcc0008000000 */
.L_x_28:
[----:B------:R-:W-:Y:S05]  /*2410*/  @!P1 BRA `(.L_x_29) ;  /* 0x0000000000049947 */ /* 0x000fea0003800000 */
[----:B------:R-:W-:Y:S01]  /*2420*/  BPT.TRAP 0x1 ;  /* 0x000000040000795c */ /* 0x000fe20000300000 */
.L_x_29:
[----:B------:R-:W-:Y:S01]  /*2430*/  ULEA UR8, UR22, UR12, 0x3 ;  /* 0x0000000c16087291 */ /* 0x000fe2000f8e183f */
[----:B------:R-:W-:-:S03]  /*2440*/  ISETP.GT.U32.AND P0, PT, R7, 0x1, PT ;  /* 0x000000010700780c */ /* 0x000fc60003f04070 */
[----:B------:R-:W-:-:S04]  /*2450*/  UIADD3 UR8, UR8, 0xe0, URZ ;  /* 0x000000e008087890 */ /* 0x000fc8000fffe03f */
[----:B------:R-:W-:-:S09]  /*2460*/  UPRMT UR8, URZ, 0x654, UR8 ;  /* 0x000006543f087896 */ /* 0x000fd20008000008 */
[----:B------:R-:W-:Y:S01]  /*2470*/  SYNCS.ARRIVE.TRANS64.RED.A1T0 RZ, [UR8], RZ ;  /* 0x000000ffffff79a7 */ /* 0x000fe20008100408 */
[----:B------:R-:W-:Y:S05]  /*2480*/  @P0 BRA `(.L_x_30) ;  /* 0x0000000000040947 */ /* 0x000fea0003800000 */
[----:B------:R-:W-:Y:S01]  /*2490*/  BPT.TRAP 0x1 ;  /* 0x000000040000795c */ /* 0x000fe20000300000 */
.L_x_30:
[----:B------:R-:W-:Y:S01]  /*24a0*/  UIADD3 UR19, UR19, 0x1, URZ ;  /* 0x0000000113137890 */ /* 0x000fe2000fffe03f */
[C---:B------:R-:W-:Y:S01]  /*24b0*/  ISETP.GT.AND P0, PT, R14.reuse, 0x1, PT ;  /* 0x000000010e00780c */ /* 0x040fe20003f04270 */
[----:B------:R-:W-:Y:S01]  /*24c0*/  UIADD3 UR22, UR22, 0x1, URZ ;  /* 0x0000000116167890 */ /* 0x000fe2000fffe03f */
[----:B------:R-:W-:Y:S01]  /*24d0*/  VIADD R14, R14, 0xffffffff ;  /* 0xffffffff0e0e7836 */ /* 0x000fe20000000000 */
[----:B------:R-:W-:Y:S02]  /*24e0*/  UISETP.NE.AND UP0, UPT, UR19, 0x1c, UPT ;  /* 0x0000001c1300788c */ /* 0x000fe4000bf05270 */
[----:B------:R-:W-:Y:S02]  /*24f0*/  UISETP.NE.AND UP1, UPT, UR22, 0x1c, UPT ;  /* 0x0000001c1600788c */ /* 0x000fe4000bf25270 */
[----:B------:R-:W-:Y:S02]  /*2500*/  USEL UR8, URZ, 0x1, UP0 ;  /* 0x000000013f087887 */ /* 0x000fe40008000000 */
[----:B------:R-:W-:-:S02]  /*2510*/  USEL UR19, UR19, URZ, UP0 ;  /* 0x0000003f13137287 */ /* 0x000fc40008000000 */
[----:B------:R-:W-:Y:S02]  /*2520*/  USEL UR22, UR22, URZ, UP1 ;  /* 0x0000003f16167287 */ /* 0x000fe40008800000 */
[----:B------:R-:W-:Y:S01]  /*2530*/  LOP3.LUT R17, R17, UR8, RZ, 0x3c, !PT ;  /* 0x0000000811117c12 */ /* 0x000fe2000f8e3cff */
[----:B------:R-:W-:Y:S01]  /*2540*/  UMOV UR8, 0x1 ;  /* 0x0000000100087882 */ /* 0x000fe20000000000 */
[----:B------:R-:W-:Y:S08]  /*2550*/  @P0 BRA `(.L_x_31) ;  /* 0xfffffff800a80947 */ /* 0x000ff0000383ffff */
.L_x_23:
[----:B------:R-:W-:Y:S01]  /*2560*/  UISETP.NE.AND UP0, UPT, UR6, URZ, UPT ;  /* 0x0000003f0600728c */ /* 0x000fe2000bf05270 */
[----:B01----:R-:W0:Y:S01]  /*2570*/  LDC R14, c[0x0][0x28c] ;  /* 0x0000a300ff0e7b82 */ /* 0x003e220000000800 */
[----:B------:R-:W-:Y:S02]  /*2580*/  IMAD.U32 R15, RZ, RZ, UR25 ;  /* 0x00000019ff0f7e24 */ /* 0x000fe4000f8e00ff */
[----:B------:R-:W-:-:S06]  /*2590*/  USEL UR6, URZ, 0x1, !UP0 ;  /* 0x000000013f067887 */ /* 0x000fcc000c000000 */
[----:B------:R-:W-:-:S13]  /*25a0*/  ISETP.NE.AND P0, PT, RZ, UR6, PT ;  /* 0x00000006ff007c0c */ /* 0x000fda000bf05270 */
[----:B------:R-:W-:Y:S05]  /*25b0*/  @!P0 BRA `(.L_x_32) ;  /* 0x0000000000848947 */ /* 0x000fea0003800000 */
[----:B------:R-:W-:Y:S02]  /*25c0*/  WARPGROUP.DEPBAR.LE gsb0, 0x0 ;  /* 0x00008000000079c5 */ /* 0x000fe40000010000 */
[----:B------:R-:W-:Y:S01]  /*25d0*/  FADD R85, R24, R85 ;  /* 0x0000005518557221 */ /* 0x000fe20000000000 */
        /* <DEDUP_REMOVED lines=30> */
[----:B------:R-:W-:-:S07]  /*27c0*/  FADD R22, R22, R55 ;  /* 0x0000003716167221 */ /* 0x000fce0000000000 */
.L_x_32:
[----:B0-----:R-:W-:Y:S01]  /*27d0*/  ISETP.GE.AND P0, PT, R14, 0x1, PT ;  /* 0x000000010e00780c */ /* 0x001fe20003f06270 */
[----:B------:R0:W-:Y:S01]  /*27e0*/  SYNCS.ARRIVE.TRANS64.A1T0 RZ, [R15+UR24], RZ ;  /* 0x000000ff0fff79a7 */ /* 0x0001e20008100018 */
[----:B------:R-:W-:-:S11]  /*27f0*/  WARPGROUP.DEPBAR.LE gsb0, 0x0 ;  /* 0x00008000000079c5 */ /* 0x000fd60000010000 */
[----:B------:R-:W-:Y:S05]  /*2800*/  @!P0 BRA `(.L_x_33) ;  /* 0x0000000000388947 */ /* 0x000fea0003800000 */
[----:B------:R-:W-:-:S13]  /*2810*/  ISETP.NE.AND P0, PT, R86, 0x3, PT ;  /* 0x000000035600780c */ /* 0x000fda0003f05270 */
[----:B------:R-:W-:Y:S05]  /*2820*/  @!P0 BRA `(.L_x_34) ;  /* 0x0000000000048947 */ /* 0x000fea0003800000 */
[----:B------:R-:W-:Y:S01]  /*2830*/  BPT.TRAP 0x1 ;  /* 0x000000040000795c */ /* 0x000fe20000300000 */
.L_x_34:
[----:B------:R-:W-:Y:S01]  /*2840*/  UIADD3 UR8, UR14, UR5, URZ ;  /* 0x000000050e087290 */ /* 0x000fe2000fffe03f */
[----:B------:R-:W-:-:S03]  /*2850*/  ISETP.GT.U32.AND P0, PT, R7, 0x1, PT ;  /* 0x000000010700780c */ /* 0x000fc60003f04070 */
[----:B------:R-:W-:-:S04]  /*2860*/  USHF.R.U32.HI UR6, URZ, 0x2, UR8 ;  /* 0x000000023f067899 */ /* 0x000fc80008011608 */
[----:B------:R-:W-:-:S04]  /*2870*/  UIMAD.WIDE.U32 UR6, UR6, 0x24924925, URZ ;  /* 0x24924925060678a5 */ /* 0x000fc8000f8e003f */
[----:B------:R-:W-:-:S04]  /*2880*/  UIMAD UR6, UR7, -0x1c, UR8 ;  /* 0xffffffe4070678a4 */ /* 0x000fc8000f8e0208 */
[----:B------:R-:W-:-:S04]  /*2890*/  ULEA UR6, UR6, UR12, 0x3 ;  /* 0x0000000c06067291 */ /* 0x000fc8000f8e183f */
[----:B------:R-:W-:-:S04]  /*28a0*/  UIADD3 UR6, UR6, 0xe0, URZ ;  /* 0x000000e006067890 */ /* 0x000fc8000fffe03f */
[----:B------:R-:W-:-:S09]  /*28b0*/  UPRMT UR6, URZ, 0x654, UR6 ;  /* 0x000006543f067896 */ /* 0x000fd20008000006 */
[----:B------:R-:W-:Y:S01]  /*28c0*/  SYNCS.ARRIVE.TRANS64.RED.A1T0 RZ, [UR6], RZ ;  /* 0x000000ffffff79a7 */ /* 0x000fe20008100406 */
[----:B------:R-:W-:Y:S05]  /*28d0*/  @P0 BRA `(.L_x_33) ;  /* 0x0000000000040947 */ /* 0x000fea0003800000 */
[----:B------:R-:W-:Y:S01]  /*28e0*/  BPT.TRAP 0x1 ;  /* 0x000000040000795c */ /* 0x000fe20000300000 */
.L_x_33:
[----:B------:R-:W-:Y:S01]  /*28f0*/  SHF.L.U32 R14, R87, 0x1f, RZ ;  /* 0x0000001f570e7819 */ /* 0x000fe200000006ff */
[----:B------:R-:W-:Y:S01]  /*2900*/  UIADD3 UR5, UR23, UR5, URZ ;  /* 0x0000000517057290 */ /* 0x000fe2000fffe03f */
[----:B------:R-:W1:Y:S01]  /*2910*/  LDC R29, c[0x0][0x288] ;  /* 0x0000a200ff1d7b82 */ /* 0x000e620000000800 */
[----:B------:R-:W-:Y:S01]  /*2920*/  UISETP.GE.U32.AND UP1, UPT, UR23, 0x1c, UPT ;  /* 0x0000001c1700788c */ /* 0x000fe2000bf26070 */
[----:B------:R-:W-:Y:S01]  /*2930*/  IMAD.SHL.U32 R20, R18, 0x2, RZ ;  /* 0x0000000212147824 */ /* 0x000fe200078e00ff */
[----:B------:R-:W-:Y:S02]  /*2940*/  UISETP.GT.U32.AND UP0, UPT, UR5, 0x1b, UPT ;  /* 0x0000001b0500788c */ /* 0x000fe4000bf04070 */
[----:B------:R-:W-:Y:S02]  /*2950*/  USHF.R.U32.HI UR6, URZ, 0x2, UR5 ;  /* 0x000000023f067899 */ /* 0x000fe40008011605 */
[----:B------:R-:W-:Y:S01]  /*2960*/  UISETP.LT.U32.AND UP0, UPT, UR23, 0x1c, UP0 ;  /* 0x0000001c1700788c */ /* 0x000fe20008701070 */
[----:B------:R-:W2:Y:S01]  /*2970*/  SYNCS.PHASECHK.TRANS64.TRYWAIT P0, [UR15+0x8], R14 ;  /* 0x0000080eff0075a7 */ /* 0x000ea2000800014f */
[----:B------:R-:W-:Y:S01]  /*2980*/  UIMAD.WIDE.U32 UR6, UR6, 0x24924925, URZ ;  /* 0x24924925060678a5 */ /* 0x000fe2000f8e003f */
[----:B------:R-:W-:Y:S01]  /*2990*/  SHF.R.S32.HI R21, RZ, 0x1f, R20 ;  /* 0x0000001fff157819 */ /* 0x000fe20000011414 */
[----:B------:R-:W-:-:S02]  /*29a0*/  USEL UR8, URZ, 0x1, !UP0 ;  /* 0x000000013f087887 */ /* 0x000fc4000c000000 */
[----:B------:R-:W-:Y:S02]  /*29b0*/  UIMAD UR5, UR7, -0x1c, UR5 ;  /* 0xffffffe4070578a4 */ /* 0x000fe4000f8e0205 */
[----:B------:R-:W-:-:S04]  /*29c0*/  ULOP3.LUT UR4, UR4, UR8, URZ, 0x3c, !UPT ;  /* 0x0000000804047292 */ /* 0x000fc8000f8e3c3f */
[----:B------:R-:W-:Y:S01]  /*29d0*/  @UP1 ULOP3.LUT UR4, UR4, 0x1, UR7, 0x78, !UPT ;  /* 0x0000000104041892 */ /* 0x000fe2000f8e7807 */
[----:B-12---:R-:W-:Y:S11]  /*29e0*/  @!P0 BRA `(.L_x_35) ;  /* 0x0000004c00048947 */ /* 0x006ff60003800000 */
.L_x_153:
[----:B------:R-:W-:Y:S01]  /*29f0*/  IMAD.SHL.U32 R31, R4, 0x40, RZ ;  /* 0x00000040041f7824 */ /* 0x000fe200078e00ff */
[----:B------:R-:W-:Y:S01]  /*2a00*/  ULDC UR8, c[0x0][0x284] ;  /* 0x0000a10000087ab9 */ /* 0x000fe20000000800 */
[----:B------:R-:W-:Y:S01]  /*2a10*/  IMAD.SHL.U32 R4, R6, 0x40, RZ ;  /* 0x0000004006047824 */ /* 0x000fe200078e00ff */
[----:B------:R-:W-:Y:S01]  /*2a20*/  SHF.R.S32.HI R30, RZ, 0x1f, R5 ;  /* 0x0000001fff1e7819 */ /* 0x000fe20000011405 */
[----:B------:R-:W-:Y:S01]  /*2a30*/  ULDC.64 UR6, c[0x0][0x5d0] ;  /* 0x0001740000067ab9 */ /* 0x000fe20000000a00 */
[----:B------:R-:W-:Y:S01]  /*2a40*/  SHF.R.S32.HI R28, RZ, 0x1f, R31 ;  /* 0x0000001fff1c7819 */ /* 0x000fe2000001141f */
[----:B0-----:R-:W-:Y:S01]  /*2a50*/  IMAD.WIDE.U32 R14, R5, UR6, R20 ;  /* 0x00000006050e7c25 */ /* 0x001fe2000f8e0014 */
[----:B------:R-:W-:-:S03]  /*2a60*/  ISETP.GE.AND P0, PT, R4, UR8, PT ;  /* 0x0000000804007c0c */ /* 0x000fc6000bf06270 */
[----:B------:R-:W-:Y:S01]  /*2a70*/  IMAD R16, R30, UR6, RZ ;  /* 0x000000061e107c24 */ /* 0x000fe2000f8e02ff */
[C---:B------:R-:W-:Y:S02]  /*2a80*/  ISETP.GE.OR P0, PT, R31.reuse, R29, P0 ;  /* 0x0000001d1f00720c */ /* 0x040fe40000706670 */
[----:B------:R-:W-:Y:S01]  /*2a90*/  IADD3 R14, P1, R31, R14, RZ ;  /* 0x0000000e1f0e7210 */ /* 0x000fe20007f3e0ff */
[----:B------:R-:W-:-:S05]  /*2aa0*/  IMAD R17, R5, UR7, R16 ;  /* 0x0000000705117c24 */ /* 0x000fca000f8e0210 */
[----:B------:R-:W-:-:S05]  /*2ab0*/  IADD3.X R15, R28, R15, R17, P1, !PT ;  /* 0x0000000f1c0f7210 */ /* 0x000fca0000ffe411 */
[----:B------:R-:W-:Y:S05]  /*2ac0*/  @P0 BRA `(.L_x_36) ;  /* 0x0000002400a80947 */ /* 0x000fea0003800000 */
[----:B------:R-:W0:Y:S01]  /*2ad0*/  LDC.64 R24, c[0x0][0x5c8] ;  /* 0x00017200ff187b82 */ /* 0x000e220000000a00 */
[----:B------:R-:W-:Y:S01]  /*2ae0*/  IMAD.WIDE R26, R6, 0x40, R10 ;  /* 0x00000040061a7825 */ /* 0x000fe200078e020a */
[----:B------:R-:W-:Y:S01]  /*2af0*/  ULDC.64 UR6, c[0x0][0x5c0] ;  /* 0x0001700000067ab9 */ /* 0x000fe20000000a00 */
[----:B------:R-:W-:Y:S02]  /*2b00*/  BSSY B0, `(.L_x_36) ;  /* 0x0000266000007945 */ /* 0x000fe40003800000 */
[-C--:B0-----:R-:W-:Y:S02]  /*2b10*/  IMAD R6, R27, R24.reuse, RZ ;  /* 0x000000181b067224 */ /* 0x081fe400078e02ff */
[----:B------:R-:W-:-:S04]  /*2b20*/  IMAD.WIDE.U32 R14, R26, R24, R14 ;  /* 0x000000181a0e7225 */ /* 0x000fc800078e000e */
[----:B------:R-:W-:Y:S01]  /*2b30*/  IMAD R17, R26, R25, R6 ;  /* 0x000000191a117224 */ /* 0x000fe200078e0206 */
[----:B------:R-:W-:Y:S02]  /*2b40*/  LEA R16, P0, R24, R14, 0x3 ;  /* 0x0000000e18107211 */ /* 0x000fe400078018ff */
[----:B------:R-:W-:Y:S01]  /*2b50*/  IADD3 R14, P1, R14, UR6, RZ ;  /* 0x000000060e0e7c10 */ /* 0x000fe2000ff3e0ff */
[----:B------:R-:W-:Y:S01]  /*2b60*/  IMAD.IADD R17, R15, 0x1, R17 ;  /* 0x000000010f117824 */ /* 0x000fe200078e0211 */
[----:B------:R-:W-:-:S04]  /*2b70*/  IADD3 R16, P2, R16, UR6, RZ ;  /* 0x0000000610107c10 */ /* 0x000fc8000ff5e0ff */
[----:B------:R-:W-:Y:S01]  /*2b80*/  LEA.HI.X R6, R24, R17, R25, 0x3, P0 ;  /* 0x0000001118067211 */ /* 0x000fe200000f1c19 */
[----:B------:R-:W-:Y:S01]  /*2b90*/  IMAD R24, R18, -0x2, R29 ;  /* 0xfffffffe12187824 */ /* 0x000fe200078e021d */
[----:B-----5:R-:W-:Y:S02]  /*2ba0*/  FSETP.NEU.AND P0, PT, R13, RZ, PT ;  /* 0x000000ff0d00720b */ /* 0x020fe40003f0d000 */
[----:B------:R-:W-:Y:S01]  /*2bb0*/  IADD3.X R15, R17, UR7, RZ, P1, !PT ;  /* 0x00000007110f7c10 */ /* 0x000fe20008ffe4ff */
[----:B------:R-:W-:Y:S01]  /*2bc0*/  IMAD.IADD R24, R24, 0x1, -R31 ;  /* 0x0000000118187824 */ /* 0x000fe200078e0a1f */
[----:B------:R-:W-:Y:S01]  /*2bd0*/  IADD3.X R17, R6, UR7, RZ, P2, !PT ;  /* 0x0000000706117c10 */ /* 0x000fe200097fe4ff */
[----:B------:R-:W-:-:S08]  /*2be0*/  IMAD.IADD R6, R19, 0x1, -R4 ;  /* 0x0000000113067824 */ /* 0x000fd000078e0a04 */
[----:B------:R-:W-:Y:S05]  /*2bf0*/  @!P0 BRA `(.L_x_37) ;  /* 0x0000001c00188947 */ /* 0x000fea0003800000 */
[----:B------:R-:W-:Y:S01]  /*2c00*/  ULDC.64 UR6, c[0x0][0x5b8] ;  /* 0x00016e0000067ab9 */ /* 0x000fe20000000a00 */
[----:B------:R-:W-:Y:S01]  /*2c10*/  ULDC.64 UR8, c[0x0][0x5a8] ;  /* 0x00016a0000087ab9 */ /* 0x000fe20000000a00 */
[----:B------:R-:W-:Y:S01]  /*2c20*/  IMAD.WIDE.U32 R20, R5, UR6, R20 ;  /* 0x0000000605147c25 */ /* 0x000fe2000f8e0014 */
[----:B------:R-:W-:Y:S03]  /*2c30*/  BSSY B1, `(.L_x_38) ;  /* 0x0000010000017945 */ /* 0x000fe60003800000 */
[----:B------:R-:W-:Y:S01]  /*2c40*/  IMAD R4, R30, UR6, RZ ;  /* 0x000000061e047c24 */ /* 0x000fe2000f8e02ff */
[----:B------:R-:W-:-:S03]  /*2c50*/  IADD3 R20, P0, R31, R20, RZ ;  /* 0x000000141f147210 */ /* 0x000fc60007f1e0ff */
[----:B------:R-:W-:Y:S01]  /*2c60*/  IMAD R5, R5, UR7, R4 ;  /* 0x0000000705057c24 */ /* 0x000fe2000f8e0204 */
[----:B------:R-:W-:Y:S02]  /*2c70*/  ULDC.64 UR6, c[0x0][0x5b0] ;  /* 0x00016c0000067ab9 */ /* 0x000fe40000000a00 */
[----:B------:R-:W-:Y:S02]  /*2c80*/  IMAD R25, R27, UR6, RZ ;  /* 0x000000061b197c24 */ /* 0x000fe4000f8e02ff */
[----:B------:R-:W-:Y:S02]  /*2c90*/  IADD3.X R21, R28, R21, R5, P0, !PT ;  /* 0x000000151c157210 */ /* 0x000fe400007fe405 */
[----:B------:R-:W-:Y:S01]  /*2ca0*/  ISETP.GE.AND P0, PT, R24, 0x1, PT ;  /* 0x000000011800780c */ /* 0x000fe20003f06270 */
[C---:B------:R-:W-:Y:S02]  /*2cb0*/  IMAD R25, R26.reuse, UR7, R25 ;  /* 0x000000071a197c24 */ /* 0x040fe4000f8e0219 */
[----:B------:R-:W-:Y:S01]  /*2cc0*/  IMAD.WIDE.U32 R4, R26, UR6, R20 ;  /* 0x000000061a047c25 */ /* 0x000fe2000f8e0014 */
[----:B------:R-:W-:-:S02]  /*2cd0*/  ISETP.LT.OR P3, PT, R6, 0x1, !P0 ;  /* 0x000000010600780c */ /* 0x000fc40004761670 */
[----:B------:R-:W-:-:S04]  /*2ce0*/  IADD3 R4, P1, R4, UR8, RZ ;  /* 0x0000000804047c10 */ /* 0x000fc8000ff3e0ff */
[--C-:B------:R-:W-:Y:S02]  /*2cf0*/  IADD3.X R5, R5, UR9, R25.reuse, P1, !PT ;  /* 0x0000000905057c10 */ /* 0x100fe40008ffe419 */
[----:B------:R-:W-:-:S05]  /*2d00*/  PRMT R25, RZ, 0x7610, R25 ;  /* 0x00007610ff197816 */ /* 0x000fca0000000019 */
[----:B------:R-:W-:Y:S05]  /*2d10*/  @P3 BRA `(.L_x_39) ;  /* 0x0000000000043947 */ /* 0x000fea0003800000 */
[----:B------:R0:W5:Y:S02]  /*2d20*/  LDG.E.U8 R25, desc[UR20][R4.64] ;  /* 0x0000001404197981 */ /* 0x000164000c1e1100 */
.L_x_39:
[----:B------:R-:W-:Y:S05]  /*2d30*/  BSYNC B1 ;  /* 0x0000000000017941 */ /* 0x000fea0003800000 */
.L_x_38:
[----:B-----5:R-:W-:Y:S01]  /*2d40*/  LOP3.LUT R25, R25, 0xff, RZ, 0xc0, !PT ;  /* 0x000000ff19197812 */ /* 0x020fe200078ec0ff */
[----:B------:R-:W-:Y:S01]  /*2d50*/  BSSY B1, `(.L_x_40) ;  /* 0x000000c000017945 */ /* 0x000fe20003800000 */
[----:B------:R-:W-:Y:S02]  /*2d60*/  ISETP.GE.AND P1, PT, R24, 0x2, PT ;  /* 0x000000021800780c */ /* 0x000fe40003f26270 */
[----:B------:R-:W-:Y:S02]  /*2d70*/  F2FP.F16.E4M3.UNPACK_B R25, R25 ;  /* 0x00000019ff19723e */ /* 0x000fe400020006ff */
[----:B------:R-:W-:-:S03]  /*2d80*/  ISETP.LT.OR P2, PT, R6, 0x1, !P1 ;  /* 0x000000010600780c */ /* 0x000fc60004f41670 */
[----:B------:R-:W-:Y:S01]  /*2d90*/  HADD2.F32 R28, -RZ, R25.H0_H0 ;  /* 0x20000019ff1c7230 */ /* 0x000fe20000004100 */
[----:B------:R-:W-:-:S04]  /*2da0*/  PRMT R25, RZ, 0x7610, R25 ;  /* 0x00007610ff197816 */ /* 0x000fc80000000019 */
[----:B------:R-:W-:-:S04]  /*2db0*/  FMUL R28, R28, R13 ;  /* 0x0000000d1c1c7220 */ /* 0x000fc80000400000 */
[----:B------:R-:W-:-:S05]  /*2dc0*/  FFMA R28, R85, R12, R28 ;  /* 0x0000000c551c7223 */ /* 0x000fca000000001c */
[----:B------:R-:W-:-:S05]  /*2dd0*/  F2FP.SATFINITE.E4M3.F32.PACK_AB_MERGE_C R29, RZ, R28, RZ ;  /* 0x0000001cff1d723e */ /* 0x000fca00048070ff */
[----:B------:R1:W-:Y:S01]  /*2de0*/  @!P3 STG.E.U8 desc[UR20][R14.64], R29 ;  /* 0x0000001d0e00b986 */ /* 0x0003e2000c101114 */
[----:B------:R-:W-:Y:S05]  /*2df0*/  @P2 BRA `(.L_x_41) ;  /* 0x0000000000042947 */ /* 0x000fea0003800000 */
[----:B------:R2:W5:Y:S02]  /*2e00*/  LDG.E.U8 R25, desc[UR20][R4.64+0x1] ;  /* 0x0000011404197981 */ /* 0x000564000c1e1100 */
.L_x_41:
[----:B------:R-:W-:Y:S05]  /*2e10*/  BSYNC B1 ;  /* 0x0000000000017941 */ /* 0x000fea0003800000 */
.L_x_40:
[----:B-----5:R-:W-:Y:S01]  /*2e20*/  LOP3.LUT R25, R25, 0xff, RZ, 0xc0, !PT ;  /* 0x000000ff19197812 */ /* 0x020fe200078ec0ff */
[----:B------:R-:W-:Y:S01]  /*2e30*/  BSSY B1, `(.L_x_42) ;  /* 0x0000012000017945 */ /* 0x000fe20003800000 */
[----:B-1----:R-:W-:Y:S02]  /*2e40*/  IADD3 R29, P3, R26, 0x8, RZ ;  /* 0x000000081a1d7810 */ /* 0x002fe40007f7e0ff */
[----:B------:R-:W-:Y:S02]  /*2e50*/  F2FP.F16.E4M3.UNPACK_B R25, R25 ;  /* 0x00000019ff19723e */ /* 0x000fe400020006ff */
[----:B------:R-:W-:Y:S01]  /*2e60*/  ISETP.LT.OR P0, PT, R6, 0x9, !P0 ;  /* 0x000000090600780c */ /* 0x000fe20004701670 */
[----:B------:R-:W-:Y:S02]  /*2e70*/  IMAD.X R27, RZ, RZ, R27, P3 ;  /* 0x000000ffff1b7224 */ /* 0x000fe400018e061b */
[----:B------:R-:W-:Y:S02]  /*2e80*/  HADD2.F32 R26, -RZ, R25.H0_H0 ;  /* 0x20000019ff1a7230 */ /* 0x000fe40000004100 */
[----:B------:R-:W-:-:S04]  /*2e90*/  IMAD.WIDE.U32 R20, R29, UR6, R20 ;  /* 0x000000061d147c25 */ /* 0x000fc8000f8e0014 */
[----:B------:R-:W-:Y:S01]  /*2ea0*/  FMUL R25, R26, R13 ;  /* 0x0000000d1a197220 */ /* 0x000fe20000400000 */
[----:B------:R-:W-:Y:S01]  /*2eb0*/  IMAD R26, R27, UR6, RZ ;  /* 0x000000061b1a7c24 */ /* 0x000fe2000f8e02ff */
[----:B------:R-:W-:Y:S02]  /*2ec0*/  IADD3 R20, P3, R20, UR8, RZ ;  /* 0x0000000814147c10 */ /* 0x000fe4000ff7e0ff */
[----:B------:R-:W-:Y:S01]  /*2ed0*/  FFMA R25, R84, R12, R25 ;  /* 0x0000000c54197223 */ /* 0x000fe20000000019 */
[----:B------:R-:W-:-:S04]  /*2ee0*/  IMAD R29, R29, UR7, R26 ;  /* 0x000000071d1d7c24 */ /* 0x000fc8000f8e021a */
[----:B------:R-:W-:Y:S02]  /*2ef0*/  F2FP.SATFINITE.E4M3.F32.PACK_AB_MERGE_C R27, RZ, R25, RZ ;  /* 0x00000019ff1b723e */ /* 0x000fe400048070ff */
[----:B------:R-:W-:Y:S02]  /*2f00*/  IADD3.X R21, R21, UR9, R29, P3, !PT ;  /* 0x0000000915157c10 */ /* 0x000fe40009ffe41d */
[----:B------:R-:W-:Y:S01]  /*2f10*/  PRMT R25, RZ, 0x7610, R25 ;  /* 0x00007610ff197816 */ /* 0x000fe20000000019 */
[----:B------:R1:W-:Y:S01]  /*2f20*/  @!P2 STG.E.U8 desc[UR20][R14.64+0x1], R27 ;  /* 0x0000011b0e00a986 */ /* 0x0003e2000c101114 */
[----:B------:R-:W-:Y:S05]  /*2f30*/  @P0 BRA `(.L_x_43) ;  /* 0x0000000000040947 */ /* 0x000fea0003800000 */
[----:B------:R3:W5:Y:S02]  /*2f40*/  LDG.E.U8 R25, desc[UR20][R20.64] ;  /* 0x0000001414197981 */ /* 0x000764000c1e1100 */
.L_x_43:
[----:B------:R-:W-:Y:S05]  /*2f50*/  BSYNC B1 ;  /* 0x0000000000017941 */ /* 0x000fea0003800000 */
.L_x_42:
[----:B-----5:R-:W-:Y:S01]  /*2f60*/  LOP3.LUT R25, R25, 0xff, RZ, 0xc0, !PT ;  /* 0x000000ff19197812 */ /* 0x020fe200078ec0ff */
[----:B------:R-:W-:Y:S01]  /*2f70*/  BSSY B1, `(.L_x_44) ;  /* 0x000000b000017945 */ /* 0x000fe20003800000 */
[----:B------:R-:W-:Y:S02]  /*2f80*/  ISETP.LT.OR P1, PT, R6, 0x9, !P1 ;  /* 0x000000090600780c */ /* 0x000fe40004f21670 */
[----:B------:R-:W-:-:S05]  /*2f90*/  F2FP.F16.E4M3.UNPACK_B R25, R25 ;  /* 0x00000019ff19723e */ /* 0x000fca00020006ff */
[----:B------:R-:W-:Y:S01]  /*2fa0*/  HADD2.F32 R26, -RZ, R25.H0_H0 ;  /* 0x20000019ff1a7230 */ /* 0x000fe20000004100 */
[----:B------:R-:W-:-:S04]  /*2fb0*/  PRMT R25, RZ, 0x7610, R25 ;  /* 0x00007610ff197816 */ /* 0x000fc80000000019 */
[----:B------:R-:W-:-:S04]  /*2fc0*/  FMUL R26, R26, R13 ;  /* 0x0000000d1a1a7220 */ /* 0x000fc80000400000 */
[----:B------:R-:W-:-:S05]  /*2fd0*/  FFMA R26, R83, R12, R26 ;  /* 0x0000000c531a7223 */ /* 0x000fca000000001a */
[----:B-1----:R-:W-:-:S05]  /*2fe0*/  F2FP.SATFINITE.E4M3.F32.PACK_AB_MERGE_C R27, RZ, R26, RZ ;  /* 0x0000001aff1b723e */ /* 0x002fca00048070ff */
[----:B------:R1:W-:Y:S01]  /*2ff0*/  @!P0 STG.E.U8 desc[UR20][R16.64], R27 ;  /* 0x0000001b10008986 */ /* 0x0003e2000c101114 */
[----:B------:R-:W-:Y:S05]  /*3000*/  @P1 BRA `(.L_x_45) ;  /* 0x0000000000041947 */ /* 0x000fea0003800000 */
[----:B------:R4:W5:Y:S02]  /*3010*/  LDG.E.U8 R25, desc[UR20][R20.64+0x1] ;  /* 0x0000011414197981 */ /* 0x000964000c1e1100 */
.L_x_45:
[----:B------:R-:W-:Y:S05]  /*3020*/  BSYNC B1 ;  /* 0x0000000000017941 */ /* 0x000fea0003800000 */
.L_x_44:
[----:B-----5:R-:W-:Y:S01]  /*3030*/  LOP3.LUT R25, R25, 0xff, RZ, 0xc0, !PT ;  /* 0x000000ff19197812 */ /* 0x020fe200078ec0ff */
[----:B------:R-:W-:Y:S01]  /*3040*/  BSSY B1, `(.L_x_46) ;  /* 0x000000c000017945 */ /* 0x000fe20003800000 */
[----:B------:R-:W-:Y:S02]  /*3050*/  ISETP.GE.AND P0, PT, R24, 0x9, PT ;  /* 0x000000091800780c */ /* 0x000fe40003f06270 */
[----:B------:R-:W-:Y:S02]  /*3060*/  F2FP.F16.E4M3.UNPACK_B R25, R25 ;  /* 0x00000019ff19723e */ /* 0x000fe400020006ff */
[----:B------:R-:W-:-:S03]  /*3070*/  ISETP.LT.OR P2, PT, R6, 0x1, !P0 ;  /* 0x000000010600780c */ /* 0x000fc60004741670 */
[----:B------:R-:W-:-:S05]  /*3080*/  HADD2.F32 R26, -RZ, R25.H0_H0 ;  /* 0x20000019ff1a7230 */ /* 0x000fca0000004100 */
[----:B------:R-:W-:-:S04]  /*3090*/  FMUL R25, R26, R13 ;  /* 0x0000000d1a197220 */ /* 0x000fc80000400000 */
[----:B------:R-:W-:-:S05]  /*30a0*/  FFMA R25, R82, R12, R25 ;  /* 0x0000000c52197223 */ /* 0x000fca0000000019 */
[----:B-1----:R-:W-:Y:S02]  /*30b0*/  F2FP.SATFINITE.E4M3.F32.PACK_AB_MERGE_C R27, RZ, R25, RZ ;  /* 0x00000019ff1b723e */ /* 0x002fe400048070ff */
[----:B------:R-:W-:-:S03]  /*30c0*/  PRMT R25, RZ, 0x7610, R25 ;  /* 0x00007610ff197816 */ /* 0x000fc60000000019 */
[----:B------:R1:W-:Y:S01]  /*30d0*/  @!P1 STG.E.U8 desc[UR20][R16.64+0x1], R27 ;  /* 0x0000011b10009986 */ /* 0x0003e2000c101114 */
[----:B------:R-:W-:Y:S05]  /*30e0*/  @P2 BRA `(.L_x_47) ;  /* 0x0000000000042947 */ /* 0x000fea0003800000 */
[----:B------:R0:W5:Y:S02]  /*30f0*/  LDG.E.U8 R25, desc[UR20][R4.64+0x8] ;  /* 0x0000081404197981 */ /* 0x000164000c1e1100 */
.L_x_47:
[----:B------:R-:W-:Y:S05]  /*3100*/  BSYNC B1 ;  /* 0x0000000000017941 */ /* 0x000fea0003800000 */
.L_x_46:
        /* <DEDUP_REMOVED lines=13> */
.L_x_49:
[----:B------:R-:W-:Y:S05]  /*31e0*/  BSYNC B1 ;  /* 0x0000000000017941 */ /* 0x000fea0003800000 */
.L_x_48:
[----:B-----5:R-:W-:Y:S01]  /*31f0*/  LOP3.LUT R25, R25, 0xff, RZ, 0xc0, !PT ;  /* 0x000000ff19197812 */ /* 0x020fe200078ec0ff */
[----:B------:R-:W-:Y:S01]  /*3200*/  BSSY B1, `(.L_x_50) ;  /* 0x000000b000017945 */ /* 0x000fe20003800000 */
[----:B------:R-:W-:Y:S02]  /*3210*/  ISETP.LT.OR P0, PT, R6, 0x9, !P0 ;  /* 0x000000090600780c */ /* 0x000fe40004701670 */
[----:B------:R-:W-:-:S05]  /*3220*/  F2FP.F16.E4M3.UNPACK_B R25, R25 ;  /* 0x00000019ff19723e */ /* 0x000fca00020006ff */
        /* <DEDUP_REMOVED lines=8> */
.L_x_51:
[----:B------:R-:W-:Y:S05]  /*32b0*/  BSYNC B1 ;  /* 0x0000000000017941 */ /* 0x000fea0003800000 */
.L_x_50:
        /* <DEDUP_REMOVED lines=12> */
.L_x_53:
[----:B------:R-:W-:Y:S05]  /*3380*/  BSYNC B1 ;  /* 0x0000000000017941 */ /* 0x000fea0003800000 */
.L_x_52:
        /* <DEDUP_REMOVED lines=13> */
.L_x_55:
[----:B------:R-:W-:Y:S05]  /*3460*/  BSYNC B1 ;  /* 0x0000000000017941 */ /* 0x000fea0003800000 */
.L_x_54:
        /* <DEDUP_REMOVED lines=13> */
.L_x_57:
[----:B------:R-:W-:Y:S05]  /*3540*/  BSYNC B1 ;  /* 0x0000000000017941 */ /* 0x000fea0003800000 */
.L_x_56:
        /* <DEDUP_REMOVED lines=12> */
.L_x_59:
[----:B------:R-:W-:Y:S05]  /*3610*/  BSYNC B1 ;  /* 0x0000000000017941 */ /* 0x000fea0003800000 */
.L_x_58:
        /* <DEDUP_REMOVED lines=12> */
.L_x_61:
[----:B------:R-:W-:Y:S05]  /*36e0*/  BSYNC B1 ;  /* 0x0000000000017941 */ /* 0x000fea0003800000 */
.L_x_60:
        /* <DEDUP_REMOVED lines=13> */
.L_x_63:
[----:B------:R-:W-:Y:S05]  /*37c0*/  BSYNC B1 ;  /* 0x0000000000017941 */ /* 0x000fea0003800000 */
.L_x_62:
        /* <DEDUP_REMOVED lines=13> */
.L_x_65:
[----:B------:R-:W-:Y:S05]  /*38a0*/  BSYNC B1 ;  /* 0x0000000000017941 */ /* 0x000fea0003800000 */
.L_x_64:
        /* <DEDUP_REMOVED lines=12> */
.L_x_67:
[----:B------:R-:W-:Y:S05]  /*3970*/  BSYNC B1 ;  /* 0x0000000000017941 */ /* 0x000fea0003800000 */
.L_x_66:
        /* <DEDUP_REMOVED lines=12> */
.L_x_69:
[----:B------:R-:W-:Y:S05]  /*3a40*/  BSYNC B1 ;  /* 0x0000000000017941 */ /* 0x000fea0003800000 */
.L_x_68:
        /* <DEDUP_REMOVED lines=13> */
.L_x_71:
[----:B------:R-:W-:Y:S05]  /*3b20*/  BSYNC B1 ;  /* 0x0000000000017941 */ /* 0x000fea0003800000 */
.L_x_70:
        /* <DEDUP_REMOVED lines=13> */
.L_x_73:
[----:B------:R-:W-:Y:S05]  /*3c00*/  BSYNC B1 ;  /* 0x0000000000017941 */ /* 0x000fea0003800000 */
.L_x_72:
        /* <DEDUP_REMOVED lines=12> */
.L_x_75:
[----:B------:R-:W-:Y:S05]  /*3cd0*/  BSYNC B1 ;  /* 0x0000000000017941 */ /* 0x000fea0003800000 */
.L_x_74:
        /* <DEDUP_REMOVED lines=12> */
.L_x_77:
[----:B------:R-:W-:Y:S05]  /*3da0*/  BSYNC B1 ;  /* 0x0000000000017941 */ /* 0x000fea0003800000 */
.L_x_76:
        /* <DEDUP_REMOVED lines=13> */
.L_x_79:
[----:B------:R-:W-:Y:S05]  /*3e80*/  BSYNC B1 ;  /* 0x0000000000017941 */ /* 0x000fea0003800000 */
.L_x_78:
        /* <DEDUP_REMOVED lines=13> */
.L_x_81:
[----:B------:R-:W-:Y:S05]  /*3f60*/  BSYNC B1 ;  /* 0x0000000000017941 */ /* 0x000fea0003800000 */
.L_x_80:
        /* <DEDUP_REMOVED lines=12> */
.L_x_83:
[----:B------:R-:W-:Y:S05]  /*4030*/  BSYNC B1 ;  /* 0x0000000000017941 */ /* 0x000fea0003800000 */
.L_x_82:
        /* <DEDUP_REMOVED lines=12> */
.L_x_85:
[----:B------:R-:W-:Y:S05]  /*4100*/  BSYNC B1 ;  /* 0x0000000000017941 */ /* 0x000fea0003800000 */
.L_x_84:
        /* <DEDUP_REMOVED lines=13> */
.L_x_87:
[----:B------:R-:W-:Y:S05]  /*41e0*/  BSYNC B1 ;  /* 0x0000000000017941 */ /* 0x000fea0003800000 */
.L_x_86:
        /* <DEDUP_REMOVED lines=13> */
.L_x_89:
[----:B------:R-:W-:Y:S05]  /*42c0*/  BSYNC B1 ;  /* 0x0000000000017941 */ /* 0x000fea0003800000 */
.L_x_88:
        /* <DEDUP_REMOVED lines=12> */
.L_x_91:
[----:B------:R-:W-:Y:S05]  /*4390*/  BSYNC B1 ;  /* 0x0000000000017941 */ /* 0x000fea0003800000 */
.L_x_90:
        /* <DEDUP_REMOVED lines=12> */
.L_x_93:
[----:B------:R-:W-:Y:S05]  /*4460*/  BSYNC B1 ;  /* 0x0000000000017941 */ /* 0x000fea0003800000 */
.L_x_92:
        /* <DEDUP_REMOVED lines=13> */
.L_x_95:
[----:B------:R-:W-:Y:S05]  /*4540*/  BSYNC B1 ;  /* 0x0000000000017941 */ /* 0x000fea0003800000 */
.L_x_94:
[----:B-----5:R-:W-:Y:S01]  /*4550*/  LOP3.LUT R25, R25, 0xff, RZ, 0xc0, !PT ;  /* 0x000000ff19197812 */ /* 0x020fe200078ec0ff */
[----:B------:R-:W-:Y:S01]  /*4560*/  BSSY B1, `(.L_x_96) ;  /* 0x000000c000017945 */ /* 0x000fe20003800000 */
[----:B------:R-:W-:Y:S02]  /*4570*/  ISETP.GE.AND P1, PT, R24, 0x3a, PT ;  /* 0x0000003a1800780c */ /* 0x000fe40003f26270 */
[----:B------:R-:W-:Y:S02]  /*4580*/  F2FP.F16.E4M3.UNPACK_B R25, R25 ;  /* 0x00000019ff19723e */ /* 0x000fe400020006ff */
[----:B------:R-:W-:Y:S02]  /*4590*/  ISETP.LT.OR P3, PT, R6, 0x1, !P1 ;  /* 0x000000010600780c */ /* 0x000fe40004f61670 */
[----:B------:R-:W-:Y:S01]  /*45a0*/  PRMT R24, RZ, 0x7610, R24 ;  /* 0x00007610ff187816 */ /* 0x000fe20000000018 */
[----:B------:R-:W-:-:S05]  /*45b0*/  HADD2.F32 R26, -RZ, R25.H0_H0 ;  /* 0x20000019ff1a7230 */ /* 0x000fca0000004100 */
[----:B------:R-:W-:-:S04]  /*45c0*/  FMUL R26, R26, R13 ;  /* 0x0000000d1a1a7220 */ /* 0x000fc80000400000 */
[----:B------:R-:W-:-:S05]  /*45d0*/  FFMA R26, R57, R12, R26 ;  /* 0x0000000c391a7223 */ /* 0x000fca000000001a */
[----:B------:R-:W-:-:S05]  /*45e0*/  F2FP.SATFINITE.E4M3.F32.PACK_AB_MERGE_C R25, RZ, R26, RZ ;  /* 0x0000001aff19723e */ /* 0x000fca00048070ff */
[----:B------:R0:W-:Y:S01]  /*45f0*/  @!P2 STG.E.U8 desc[UR20][R14.64+0x38], R25 ;  /* 0x000038190e00a986 */ /* 0x0001e2000c101114 */
[----:B------:R-:W-:Y:S05]  /*4600*/  @P3 BRA `(.L_x_97) ;  /* 0x0000000000043947 */ /* 0x000fea0003800000 */
[----:B------:R0:W5:Y:S02]  /*4610*/  LDG.E.U8 R24, desc[UR20][R4.64+0x39] ;  /* 0x0000391404187981 */ /* 0x000164000c1e1100 */
.L_x_97:
[----:B------:R-:W-:Y:S05]  /*4620*/  BSYNC B1 ;  /* 0x0000000000017941 */ /* 0x000fea0003800000 */
.L_x_96:
[----:B-----5:R-:W-:Y:S01]  /*4630*/  LOP3.LUT R24, R24, 0xff, RZ, 0xc0, !PT ;  /* 0x000000ff18187812 */ /* 0x020fe200078ec0ff */
[----:B------:R-:W-:Y:S01]  /*4640*/  BSSY B1, `(.L_x_98) ;  /* 0x000000b000017945 */ /* 0x000fe20003800000 */
[----:B------:R-:W-:Y:S02]  /*4650*/  ISETP.LT.OR P0, PT, R6, 0x9, !P0 ;  /* 0x000000090600780c */ /* 0x000fe40004701670 */
[----:B------:R-:W-:Y:S02]  /*4660*/  F2FP.F16.E4M3.UNPACK_B R24, R24 ;  /* 0x00000018ff18723e */ /* 0x000fe400020006ff */
[----:B0-2---:R-:W-:-:S03]  /*4670*/  PRMT R4, RZ, 0x7610, R4 ;  /* 0x00007610ff047816 */ /* 0x005fc60000000004 */
[----:B------:R-:W-:-:S05]  /*4680*/  HADD2.F32 R24, -RZ, R24.H0_H0 ;  /* 0x20000018ff187230 */ /* 0x000fca0000004100 */
[----:B------:R-:W-:-:S04]  /*4690*/  FMUL R5, R24, R13 ;  /* 0x0000000d18057220 */ /* 0x000fc80000400000 */
[----:B------:R-:W-:-:S05]  /*46a0*/  FFMA R5, R56, R12, R5 ;  /* 0x0000000c38057223 */ /* 0x000fca0000000005 */
[----:B------:R-:W-:-:S05]  /*46b0*/  F2FP.SATFINITE.E4M3.F32.PACK_AB_MERGE_C R5, RZ, R5, RZ ;  /* 0x00000005ff05723e */ /* 0x000fca00048070ff */
[----:B------:R0:W-:Y:S01]  /*46c0*/  @!P3 STG.E.U8 desc[UR20][R14.64+0x39], R5 ;  /* 0x000039050e00b986 */ /* 0x0001e2000c101114 */
[----:B------:R-:W-:Y:S05]  /*46d0*/  @P0 BRA `(.L_x_99) ;  /* 0x0000000000040947 */ /* 0x000fea0003800000 */
[----:B------:R2:W5:Y:S02]  /*46e0*/  LDG.E.U8 R4, desc[UR20][R20.64+0x38] ;  /* 0x0000381414047981 */ /* 0x000564000c1e1100 */
.L_x_99:
[----:B------:R-:W-:Y:S05]  /*46f0*/  BSYNC B1 ;  /* 0x0000000000017941 */ /* 0x000fea0003800000 */
.L_x_98:
[----:B-----5:R-:W-:Y:S01]  /*4700*/  LOP3.LUT R4, R4, 0xff, RZ, 0xc0, !PT ;  /* 0x000000ff04047812 */ /* 0x020fe200078ec0ff */
[----:B------:R-:W-:Y:S01]  /*4710*/  BSSY B1, `(.L_x_100) ;  /* 0x000000b000017945 */ /* 0x000fe20003800000 */
[----:B------:R-:W-:Y:S02]  /*4720*/  ISETP.LT.OR P1, PT, R6, 0x9, !P1 ;  /* 0x000000090600780c */ /* 0x000fe40004f21670 */
[----:B------:R-:W-:-:S05]  /*4730*/  F2FP.F16.E4M3.UNPACK_B R4, R4 ;  /* 0x00000004ff04723e */ /* 0x000fca00020006ff */
[----:B------:R-:W-:-:S05]  /*4740*/  HADD2.F32 R4, -RZ, R4.H0_H0 ;  /* 0x20000004ff047230 */ /* 0x000fca0000004100 */
[----:B------:R-:W-:-:S04]  /*4750*/  FMUL R4, R4, R13 ;  /* 0x0000000d04047220 */ /* 0x000fc80000400000 */
[----:B------:R-:W-:-:S05]  /*4760*/  FFMA R4, R23, R12, R4 ;  /* 0x0000000c17047223 */ /* 0x000fca0000000004 */
[----:B0-----:R-:W-:Y:S02]  /*4770*/  F2FP.SATFINITE.E4M3.F32.PACK_AB_MERGE_C R5, RZ, R4, RZ ;  /* 0x00000004ff05723e */ /* 0x001fe400048070ff */
[----:B------:R-:W-:-:S03]  /*4780*/  PRMT R4, RZ, 0x7610, R4 ;  /* 0x00007610ff047816 */ /* 0x000fc60000000004 */
[----:B------:R0:W-:Y:S01]  /*4790*/  @!P0 STG.E.U8 desc[UR20][R16.64+0x38], R5 ;  /* 0x0000380510008986 */ /* 0x0001e2000c101114 */
[----:B------:R-:W-:Y:S05]  /*47a0*/  @P1 BRA `(.L_x_101) ;  /* 0x0000000000041947 */ /* 0x000fea0003800000 */
[----:B------:R0:W5:Y:S02]  /*47b0*/  LDG.E.U8 R4, desc[UR20][R20.64+0x39] ;  /* 0x0000391414047981 */ /* 0x000164000c1e1100 */
.L_x_101:
[----:B------:R-:W-:Y:S05]  /*47c0*/  BSYNC B1 ;  /* 0x0000000000017941 */ /* 0x000fea0003800000 */
.L_x_100:
[----:B------:R-:W-:Y:S05]  /*47d0*/  @P1 BRA `(.L_x_102) ;  /* 0x0000000800601947 */ /* 0x000fea0003800000 */
[----:B-----5:R-:W-:-:S04]  /*47e0*/  LOP3.LUT R4, R4, 0xff, RZ, 0xc0, !PT ;  /* 0x000000ff04047812 */ /* 0x020fc800078ec0ff */
[----:B------:R-:W-:-:S05]  /*47f0*/  F2FP.F16.E4M3.UNPACK_B R4, R4 ;  /* 0x00000004ff04723e */ /* 0x000fca00020006ff */
[----:B------:R-:W-:-:S05]  /*4800*/  HADD2.F32 R4, -RZ, R4.H0_H0 ;  /* 0x20000004ff047230 */ /* 0x000fca0000004100 */
[----:B0-----:R-:W-:-:S04]  /*4810*/  FMUL R5, R4, R13 ;  /* 0x0000000d04057220 */ /* 0x001fc80000400000 */
[----:B------:R-:W-:-:S05]  /*4820*/  FFMA R5, R22, R12, R5 ;  /* 0x0000000c16057223 */ /* 0x000fca0000000005 */
[----:B------:R-:W-:-:S05]  /*4830*/  F2FP.SATFINITE.E4M3.F32.PACK_AB_MERGE_C R5, RZ, R5, RZ ;  /* 0x00000005ff05723e */ /* 0x000fca00048070ff */
[----:B------:R0:W-:Y:S01]  /*4840*/  STG.E.U8 desc[UR20][R16.64+0x39], R5 ;  /* 0x0000390510007986 */ /* 0x0001e2000c101114 */
[----:B------:R-:W-:Y:S05]  /*4850*/  BRA `(.L_x_102) ;  /* 0x0000000800407947 */ /* 0x000fea0003800000 */
.L_x_37:
[C---:B------:R-:W-:Y:S01]  /*4860*/  ISETP.GE.AND P3, PT, R24.reuse, 0x1, PT ;  /* 0x000000011800780c */ /* 0x040fe20003f66270 */
[-C--:B------:R-:W-:Y:S01]  /*4870*/  FMUL R85, R85, R12.reuse ;  /* 0x0000000c55557220 */ /* 0x080fe20000400000 */
[----:B------:R-:W-:Y:S01]  /*4880*/  ISETP.GE.AND P0, PT, R24, 0x2, PT ;  /* 0x000000021800780c */ /* 0x000fe20003f06270 */
[-C--:B------:R-:W-:Y:S01]  /*4890*/  FMUL R84, R84, R12.reuse ;  /* 0x0000000c54547220 */ /* 0x080fe20000400000 */
[C---:B------:R-:W-:Y:S01]  /*48a0*/  ISETP.LT.OR P1, PT, R6.reuse, 0x1, !P3 ;  /* 0x000000010600780c */ /* 0x040fe20005f21670 */
[-C--:B------:R-:W-:Y:S01]  /*48b0*/  FMUL R83, R83, R12.reuse ;  /* 0x0000000c53537220 */ /* 0x080fe20000400000 */
[----:B------:R-:W-:Y:S01]  /*48c0*/  ISETP.LT.OR P2, PT, R6, 0x1, !P0 ;  /* 0x000000010600780c */ /* 0x000fe20004741670 */
[-C--:B------:R-:W-:Y:S01]  /*48d0*/  FMUL R82, R82, R12.reuse ;  /* 0x0000000c52527220 */ /* 0x080fe20000400000 */
[----:B------:R-:W-:Y:S01]  /*48e0*/  ISETP.LT.OR P3, PT, R6, 0x9, !P3 ;  /* 0x000000090600780c */ /* 0x000fe20005f61670 */
[-C--:B------:R-:W-:Y:S01]  /*48f0*/  FMUL R81, R81, R12.reuse ;  /* 0x0000000c51517220 */ /* 0x080fe20000400000 */
[----:B------:R-:W-:Y:S01]  /*4900*/  F2FP.SATFINITE.E4M3.F32.PACK_AB_MERGE_C R85, RZ, R85, RZ ;  /* 0x00000055ff55723e */ /* 0x000fe200048070ff */
[----:B------:R-:W-:Y:S01]  /*4910*/  FMUL R80, R80, R12 ;  /* 0x0000000c50507220 */ /* 0x000fe20000400000 */
[----:B------:R-:W-:Y:S01]  /*4920*/  F2FP.SATFINITE.E4M3.F32.PACK_AB_MERGE_C R5, RZ, R84, RZ ;  /* 0x00000054ff05723e */ /* 0x000fe200048070ff */
[-C--:B------:R-:W-:Y:S01]  /*4930*/  FMUL R79, R79, R12.reuse ;  /* 0x0000000c4f4f7220 */ /* 0x080fe20000400000 */
[----:B------:R-:W-:Y:S01]  /*4940*/  F2FP.SATFINITE.E4M3.F32.PACK_AB_MERGE_C R83, RZ, R83, RZ ;  /* 0x00000053ff53723e */ /* 0x000fe200048070ff */
[-C--:B------:R-:W-:Y:S01]  /*4950*/  FMUL R78, R78, R12.reuse ;  /* 0x0000000c4e4e7220 */ /* 0x080fe20000400000 */
[----:B------:R-:W-:Y:S01]  /*4960*/  ISETP.LT.OR P0, PT, R6, 0x9, !P0 ;  /* 0x000000090600780c */ /* 0x000fe20004701670 */
[----:B------:R-:W-:Y:S01]  /*4970*/  @!P1 STG.E.U8 desc[UR20][R14.64], R85 ;  /* 0x000000550e009986 */ /* 0x000fe2000c101114 */
[C---:B------:R-:W-:Y:S01]  /*4980*/  ISETP.GE.AND P1, PT, R24.reuse, 0x9, PT ;  /* 0x000000091800780c */ /* 0x040fe20003f26270 */
[-C--:B------:R-:W-:Y:S01]  /*4990*/  FMUL R77, R77, R12.reuse ;  /* 0x0000000c4d4d7220 */ /* 0x080fe20000400000 */
[----:B------:R-:W-:Y:S01]  /*49a0*/  F2FP.SATFINITE.E4M3.F32.PACK_AB_MERGE_C R81, RZ, R81, RZ ;  /* 0x00000051ff51723e */ /* 0x000fe200048070ff */
[----:B------:R0:W-:Y:S01]  /*49b0*/  @!P2 STG.E.U8 desc[UR20][R14.64+0x1], R5 ;  /* 0x000001050e00a986 */ /* 0x0001e2000c101114 */
[----:B------:R-:W-:Y:S01]  /*49c0*/  ISETP.GE.AND P2, PT, R24, 0xa, PT ;  /* 0x0000000a1800780c */ /* 0x000fe20003f46270 */
[----:B------:R-:W-:Y:S01]  /*49d0*/  FMUL R76, R76, R12 ;  /* 0x0000000c4c4c7220 */ /* 0x000fe20000400000 */
[----:B------:R-:W-:Y:S01]  /*49e0*/  F2FP.SATFINITE.E4M3.F32.PACK_AB_MERGE_C R21, RZ, R80, RZ ;  /* 0x00000050ff15723e */ /* 0x000fe200048070ff */
[----:B------:R-:W-:Y:S01]  /*49f0*/  @!P3 STG.E.U8 desc[UR20][R16.64], R83 ;  /* 0x000000531000b986 */ /* 0x000fe2000c101114 */
[----:B------:R-:W-:Y:S01]  /*4a00*/  ISETP.LT.OR P3, PT, R6, 0x1, !P1 ;  /* 0x000000010600780c */ /* 0x000fe20004f61670 */
[-C--:B------:R-:W-:Y:S01]  /*4a10*/  FMUL R74, R74, R12.reuse ;  /* 0x0000000c4a4a7220 */ /* 0x080fe20000400000 */
[C---:B------:R-:W-:Y:S01]  /*4a20*/  ISETP.LT.OR P5, PT, R6.reuse, 0x1, !P2 ;  /* 0x000000010600780c */ /* 0x040fe200057a1670 */
[-C--:B------:R-:W-:Y:S01]  /*4a30*/  FMUL R75, R75, R12.reuse ;  /* 0x0000000c4b4b7220 */ /* 0x080fe20000400000 */
[----:B------:R-:W-:Y:S01]  /*4a40*/  ISETP.LT.OR P1, PT, R6, 0x9, !P1 ;  /* 0x000000090600780c */ /* 0x000fe20004f21670 */
[-C--:B------:R-:W-:Y:S01]  /*4a50*/  FMUL R73, R73, R12.reuse ;  /* 0x0000000c49497220 */ /* 0x080fe20000400000 */
[----:B------:R-:W-:Y:S01]  /*4a60*/  F2FP.SATFINITE.E4M3.F32.PACK_AB_MERGE_C R79, RZ, R79, RZ ;  /* 0x0000004fff4f723e */ /* 0x000fe200048070ff */
[----:B------:R-:W-:Y:S01]  /*4a70*/  FMUL R72, R72, R12 ;  /* 0x0000000c48487220 */ /* 0x000fe20000400000 */
[----:B0-----:R-:W-:Y:S01]  /*4a80*/  F2FP.SATFINITE.E4M3.F32.PACK_AB_MERGE_C R5, RZ, R82, RZ ;  /* 0x00000052ff05723e */ /* 0x001fe200048070ff */
[-C--:B------:R-:W-:Y:S01]  /*4a90*/  FMUL R70, R70, R12.reuse ;  /* 0x0000000c46467220 */ /* 0x080fe20000400000 */
[----:B------:R-:W-:Y:S01]  /*4aa0*/  ISETP.LT.OR P2, PT, R6, 0x9, !P2 ;  /* 0x000000090600780c */ /* 0x000fe20005741670 */
[----:B------:R-:W-:Y:S01]  /*4ab0*/  FMUL R71, R71, R12 ;  /* 0x0000000c47477220 */ /* 0x000fe20000400000 */
[----:B------:R-:W-:Y:S01]  /*4ac0*/  F2FP.SATFINITE.E4M3.F32.PACK_AB_MERGE_C R25, RZ, R78, RZ ;  /* 0x0000004eff19723e */ /* 0x000fe200048070ff */
[----:B------:R0:W-:Y:S01]  /*4ad0*/  @!P0 STG.E.U8 desc[UR20][R16.64+0x1], R5 ;  /* 0x0000010510008986 */ /* 0x0001e2000c101114 */
[C---:B------:R-:W-:Y:S01]  /*4ae0*/  ISETP.GE.AND P0, PT, R24.reuse, 0x11, PT ;  /* 0x000000111800780c */ /* 0x040fe20003f06270 */
[-C--:B------:R-:W-:Y:S01]  /*4af0*/  FMUL R69, R69, R12.reuse ;  /* 0x0000000c45457220 */ /* 0x080fe20000400000 */
[----:B------:R-:W-:Y:S01]  /*4b00*/  F2FP.SATFINITE.E4M3.F32.PACK_AB_MERGE_C R77, RZ, R77, RZ ;  /* 0x0000004dff4d723e */ /* 0x000fe200048070ff */
[----:B------:R-:W-:Y:S01]  /*4b10*/  @!P3 STG.E.U8 desc[UR20][R14.64+0x8], R81 ;  /* 0x000008510e00b986 */ /* 0x000fe2000c101114 */
[----:B------:R-:W-:Y:S01]  /*4b20*/  ISETP.GE.AND P3, PT, R24, 0x12, PT ;  /* 0x000000121800780c */ /* 0x000fe20003f66270 */
[-C--:B------:R-:W-:Y:S01]  /*4b30*/  FMUL R68, R68, R12.reuse ;  /* 0x0000000c44447220 */ /* 0x080fe20000400000 */
[----:B------:R-:W-:Y:S01]  /*4b40*/  F2FP.SATFINITE.E4M3.F32.PACK_AB_MERGE_C R75, RZ, R75, RZ ;  /* 0x0000004bff4b723e */ /* 0x000fe200048070ff */
[----:B------:R1:W-:Y:S01]  /*4b50*/  @!P5 STG.E.U8 desc[UR20][R14.64+0x9], R21 ;  /* 0x000009150e00d986 */ /* 0x0003e2000c101114 */
[C---:B------:R-:W-:Y:S01]  /*4b60*/  ISETP.LT.OR P5, PT, R6.reuse, 0x1, !P3 ;  /* 0x000000010600780c */ /* 0x040fe20005fa1670 */
[-C--:B------:R-:W-:Y:S01]  /*4b70*/  FMUL R67, R67, R12.reuse ;  /* 0x0000000c43437220 */ /* 0x080fe20000400000 */
[C---:B------:R-:W-:Y:S01]  /*4b80*/  ISETP.LT.OR P3, PT, R6.reuse, 0x9, !P3 ;  /* 0x000000090600780c */ /* 0x040fe20005f61670 */
[----:B------:R-:W-:Y:S01]  /*4b90*/  @!P1 STG.E.U8 desc[UR20][R16.64+0x8], R79 ;  /* 0x0000084f10009986 */ /* 0x000fe2000c101114 */
[----:B------:R-:W-:Y:S01]  /*4ba0*/  ISETP.LT.OR P1, PT, R6, 0x1, !P0 ;  /* 0x000000010600780c */ /* 0x000fe20004721670 */
[----:B------:R-:W-:Y:S01]  /*4bb0*/  FMUL R66, R66, R12 ;  /* 0x0000000c42427220 */ /* 0x000fe20000400000 */
[----:B0-----:R-:W-:Y:S01]  /*4bc0*/  F2FP.SATFINITE.E4M3.F32.PACK_AB_MERGE_C R5, RZ, R76, RZ ;  /* 0x0000004cff05723e */ /* 0x001fe200048070ff */
[----:B------:R-:W-:Y:S01]  /*4bd0*/  @!P2 STG.E.U8 desc[UR20][R16.64+0x9], R25 ;  /* 0x000009191000a986 */ /* 0x000fe2000c101114 */
[----:B------:R-:W-:Y:S01]  /*4be0*/  ISETP.GE.AND P2, PT, R24, 0x19, PT ;  /* 0x000000191800780c */ /* 0x000fe20003f46270 */
[-C--:B------:R-:W-:Y:S01]  /*4bf0*/  FMUL R65, R65, R12.reuse ;  /* 0x0000000c41417220 */ /* 0x080fe20000400000 */
[----:B------:R-:W-:Y:S01]  /*4c00*/  ISETP.LT.OR P0, PT, R6, 0x9, !P0 ;  /* 0x000000090600780c */ /* 0x000fe20004701670 */
[----:B------:R-:W-:Y:S01]  /*4c10*/  FMUL R64, R64, R12 ;  /* 0x0000000c40407220 */ /* 0x000fe20000400000 */
[----:B------:R-:W-:Y:S01]  /*4c20*/  ISETP.LT.OR P6, PT, R6, 0x1, !P2 ;  /* 0x000000010600780c */ /* 0x000fe200057c1670 */
[----:B------:R0:W-:Y:S01]  /*4c30*/  @!P5 STG.E.U8 desc[UR20][R14.64+0x11], R5 ;  /* 0x000011050e00d986 */ /* 0x0001e2000c101114 */
[----:B-1----:R-:W-:Y:S01]  /*4c40*/  F2FP.SATFINITE.E4M3.F32.PACK_AB_MERGE_C R21, RZ, R74, RZ ;  /* 0x0000004aff15723e */ /* 0x002fe200048070ff */
[-C--:B------:R-:W-:Y:S01]  /*4c50*/  FMUL R62, R62, R12.reuse ;  /* 0x0000000c3e3e7220 */ /* 0x080fe20000400000 */
[----:B------:R-:W-:Y:S01]  /*4c60*/  F2FP.SATFINITE.E4M3.F32.PACK_AB_MERGE_C R73, RZ, R73, RZ ;  /* 0x00000049ff49723e */ /* 0x000fe200048070ff */
[----:B------:R-:W-:Y:S01]  /*4c70*/  @!P1 STG.E.U8 desc[UR20][R14.64+0x10], R77 ;  /* 0x0000104d0e009986 */ /* 0x000fe2000c101114 */
[----:B------:R-:W-:Y:S01]  /*4c80*/  ISETP.GE.AND P1, PT, R24, 0x1a, PT ;  /* 0x0000001a1800780c */ /* 0x000fe20003f26270 */
[-C--:B------:R-:W-:Y:S01]  /*4c90*/  FMUL R63, R63, R12.reuse ;  /* 0x0000000c3f3f7220 */ /* 0x080fe20000400000 */
[C---:B------:R-:W-:Y:S01]  /*4ca0*/  ISETP.LT.OR P2, PT, R6.reuse, 0x9, !P2 ;  /* 0x000000090600780c */ /* 0x040fe20005741670 */
[----:B------:R1:W-:Y:S01]  /*4cb0*/  @!P3 STG.E.U8 desc[UR20][R16.64+0x11], R21 ;  /* 0x000011151000b986 */ /* 0x0003e2000c101114 */
[C---:B------:R-:W-:Y:S01]  /*4cc0*/  ISETP.LT.OR P5, PT, R6.reuse, 0x1, !P1 ;  /* 0x000000010600780c */ /* 0x040fe20004fa1670 */
[----:B------:R-:W-:Y:S01]  /*4cd0*/  FMUL R61, R61, R12 ;  /* 0x0000000c3d3d7220 */ /* 0x000fe20000400000 */
[----:B------:R-:W-:Y:S01]  /*4ce0*/  ISETP.LT.OR P3, PT, R6, 0x9, !P1 ;  /* 0x000000090600780c */ /* 0x000fe20004f61670 */
[----:B------:R-:W-:Y:S01]  /*4cf0*/  @!P0 STG.E.U8 desc[UR20][R16.64+0x10], R75 ;  /* 0x0000104b10008986 */ /* 0x000fe2000c101114 */
[----:B0-----:R-:W-:Y:S01]  /*4d00*/  F2FP.SATFINITE.E4M3.F32.PACK_AB_MERGE_C R5, RZ, R72, RZ ;  /* 0x00000048ff05723e */ /* 0x001fe200048070ff */
[-C--:B------:R-:W-:Y:S01]  /*4d10*/  FMUL R60, R60, R12.reuse ;  /* 0x0000000c3c3c7220 */ /* 0x080fe20000400000 */
[C---:B------:R-:W-:Y:S01]  /*4d20*/  ISETP.GE.AND P0, PT, R24.reuse, 0x21, PT ;  /* 0x000000211800780c */ /* 0x040fe20003f06270 */
[----:B------:R-:W-:Y:S01]  /*4d30*/  @!P6 STG.E.U8 desc[UR20][R14.64+0x18], R73 ;  /* 0x000018490e00e986 */ /* 0x000fe2000c101114 */
[----:B------:R-:W-:Y:S01]  /*4d40*/  ISETP.GE.AND P1, PT, R24, 0x22, PT ;  /* 0x000000221800780c */ /* 0x000fe20003f26270 */
[-C--:B------:R-:W-:Y:S01]  /*4d50*/  FMUL R59, R59, R12.reuse ;  /* 0x0000000c3b3b7220 */ /* 0x080fe20000400000 */
[----:B------:R-:W-:Y:S01]  /*4d60*/  ISETP.LT.OR P6, PT, R6, 0x1, !P0 ;  /* 0x000000010600780c */ /* 0x000fe200047c1670 */
[----:B------:R-:W-:Y:S01]  /*4d70*/  FMUL R58, R58, R12 ;  /* 0x0000000c3a3a7220 */ /* 0x000fe20000400000 */
[----:B-1----:R-:W-:Y:S01]  /*4d80*/  F2FP.SATFINITE.E4M3.F32.PACK_AB_MERGE_C R21, RZ, R70, RZ ;  /* 0x00000046ff15723e */ /* 0x002fe200048070ff */
[----:B------:R0:W-:Y:S01]  /*4d90*/  @!P5 STG.E.U8 desc[UR20][R14.64+0x19], R5 ;  /* 0x000019050e00d986 */ /* 0x0001e2000c101114 */
[----:B------:R-:W-:Y:S01]  /*4da0*/  ISETP.LT.OR P5, PT, R6, 0x1, !P1 ;  /* 0x000000010600780c */ /* 0x000fe20004fa1670 */
[-C--:B------:R-:W-:Y:S01]  /*4db0*/  FMUL R57, R57, R12.reuse ;  /* 0x0000000c39397220 */ /* 0x080fe20000400000 */
[----:B------:R-:W-:Y:S01]  /*4dc0*/  F2FP.SATFINITE.E4M3.F32.PACK_AB_MERGE_C R71, RZ, R71, RZ ;  /* 0x00000047ff47723e */ /* 0x000fe200048070ff */
[----:B------:R1:W-:Y:S01]  /*4dd0*/  @!P3 STG.E.U8 desc[UR20][R16.64+0x19], R21 ;  /* 0x000019151000b986 */ /* 0x0003e2000c101114 */
[----:B------:R-:W-:Y:S01]  /*4de0*/  F2FP.SATFINITE.E4M3.F32.PACK_AB_MERGE_C R69, RZ, R69, RZ ;  /* 0x00000045ff45723e */ /* 0x000fe200048070ff */
[----:B------:R-:W-:Y:S01]  /*4df0*/  FMUL R56, R56, R12 ;  /* 0x0000000c38387220 */ /* 0x000fe20000400000 */
[----:B------:R-:W-:Y:S01]  /*4e00*/  F2FP.SATFINITE.E4M3.F32.PACK_AB_MERGE_C R25, RZ, R68, RZ ;  /* 0x00000044ff19723e */ /* 0x000fe200048070ff */
[----:B------:R-:W-:Y:S01]  /*4e10*/  @!P2 STG.E.U8 desc[UR20][R16.64+0x18], R71 ;  /* 0x000018471000a986 */ /* 0x000fe2000c101114 */
[----:B------:R-:W-:Y:S01]  /*4e20*/  ISETP.LT.OR P3, PT, R6, 0x9, !P1 ;  /* 0x000000090600780c */ /* 0x000fe20004f61670 */
[-C--:B------:R-:W-:Y:S01]  /*4e30*/  FMUL R23, R23, R12.reuse ;  /* 0x0000000c17177220 */ /* 0x080fe20000400000 */
[----:B------:R-:W-:Y:S01]  /*4e40*/  ISETP.GE.AND P2, PT, R24, 0x29, PT ;  /* 0x000000291800780c */ /* 0x000fe20003f46270 */
[----:B------:R-:W-:Y:S01]  /*4e50*/  @!P6 STG.E.U8 desc[UR20][R14.64+0x20], R69 ;  /* 0x000020450e00e986 */ /* 0x000fe2000c101114 */
[----:B------:R-:W-:Y:S01]  /*4e60*/  ISETP.LT.OR P0, PT, R6, 0x9, !P0 ;  /* 0x000000090600780c */ /* 0x000fe20004701670 */
[----:B------:R-:W-:Y:S01]  /*4e70*/  FMUL R22, R22, R12 ;  /* 0x0000000c16167220 */ /* 0x000fe20000400000 */
[----:B------:R-:W-:Y:S01]  /*4e80*/  ISETP.GE.AND P1, PT, R24, 0x2a, PT ;  /* 0x0000002a1800780c */ /* 0x000fe20003f26270 */
[----:B------:R-:W-:Y:S01]  /*4e90*/  @!P5 STG.E.U8 desc[UR20][R14.64+0x21], R25 ;  /* 0x000021190e00d986 */ /* 0x000fe2000c101114 */
[----:B------:R-:W-:-:S02]  /*4ea0*/  ISETP.LT.OR P6, PT, R6, 0x1, !P2 ;  /* 0x000000010600780c */ /* 0x000fc400057c1670 */
[C---:B------:R-:W-:Y:S02]  /*4eb0*/  ISETP.LT.OR P5, PT, R6.reuse, 0x1, !P1 ;  /* 0x000000010600780c */ /* 0x040fe40004fa1670 */
[----:B------:R-:W-:Y:S02]  /*4ec0*/  F2FP.SATFINITE.E4M3.F32.PACK_AB_MERGE_C R67, RZ, R67, RZ ;  /* 0x00000043ff43723e */ /* 0x000fe400048070ff */
[----:B0-----:R-:W-:Y:S02]  /*4ed0*/  F2FP.SATFINITE.E4M3.F32.PACK_AB_MERGE_C R5, RZ, R66, RZ ;  /* 0x00000042ff05723e */ /* 0x001fe400048070ff */
[----:B------:R-:W-:Y:S01]  /*4ee0*/  F2FP.SATFINITE.E4M3.F32.PACK_AB_MERGE_C R65, RZ, R65, RZ ;  /* 0x00000041ff41723e */ /* 0x000fe200048070ff */
[----:B------:R-:W-:Y:S01]  /*4ef0*/  @!P0 STG.E.U8 desc[UR20][R16.64+0x20], R67 ;  /* 0x0000204310008986 */ /* 0x000fe2000c101114 */
[----:B-1----:R-:W-:Y:S02]  /*4f00*/  F2FP.SATFINITE.E4M3.F32.PACK_AB_MERGE_C R21, RZ, R64, RZ ;  /* 0x00000040ff15723e */ /* 0x002fe400048070ff */
[C---:B------:R-:W-:Y:S01]  /*4f10*/  ISETP.LT.OR P1, PT, R6.reuse, 0x9, !P1 ;  /* 0x000000090600780c */ /* 0x040fe20004f21670 */
[----:B------:R0:W-:Y:S01]  /*4f20*/  @!P3 STG.E.U8 desc[UR20][R16.64+0x21], R5 ;  /* 0x000021051000b986 */ /* 0x0001e2000c101114 */
[----:B------:R-:W-:-:S02]  /*4f30*/  ISETP.LT.OR P2, PT, R6, 0x9, !P2 ;  /* 0x000000090600780c */ /* 0x000fc40005741670 */
[C---:B------:R-:W-:Y:S01]  /*4f40*/  ISETP.GE.AND P3, PT, R24.reuse, 0x31, PT ;  /* 0x000000311800780c */ /* 0x040fe20003f66270 */
[----:B------:R-:W-:Y:S01]  /*4f50*/  @!P6 STG.E.U8 desc[UR20][R14.64+0x28], R65 ;  /* 0x000028410e00e986 */ /* 0x000fe2000c101114 */
[----:B------:R-:W-:Y:S02]  /*4f60*/  ISETP.GE.AND P0, PT, R24, 0x32, PT ;  /* 0x000000321800780c */ /* 0x000fe40003f06270 */
[----:B------:R-:W-:Y:S01]  /*4f70*/  F2FP.SATFINITE.E4M3.F32.PACK_AB_MERGE_C R63, RZ, R63, RZ ;  /* 0x0000003fff3f723e */ /* 0x000fe200048070ff */
[----:B------:R1:W-:Y:S01]  /*4f80*/  @!P5 STG.E.U8 desc[UR20][R14.64+0x29], R21 ;  /* 0x000029150e00d986 */ /* 0x0003e2000c101114 */
[C---:B------:R-:W-:Y:S02]  /*4f90*/  ISETP.LT.OR P5, PT, R6.reuse, 0x1, !P3 ;  /* 0x000000010600780c */ /* 0x040fe40005fa1670 */
[----:B------:R-:W-:Y:S02]  /*4fa0*/  ISETP.LT.OR P6, PT, R6, 0x1, !P0 ;  /* 0x000000010600780c */ /* 0x000fe400047c1670 */
[----:B0-----:R-:W-:Y:S01]  /*4fb0*/  F2FP.SATFINITE.E4M3.F32.PACK_AB_MERGE_C R5, RZ, R62, RZ ;  /* 0x0000003eff05723e */ /* 0x001fe200048070ff */
[----:B------:R-:W-:Y:S01]  /*4fc0*/  @!P2 STG.E.U8 desc[UR20][R16.64+0x28], R63 ;  /* 0x0000283f1000a986 */ /* 0x000fe2000c101114 */
[----:B------:R-:W-:-:S02]  /*4fd0*/  F2FP.SATFINITE.E4M3.F32.PACK_AB_MERGE_C R61, RZ, R61, RZ ;  /* 0x0000003dff3d723e */ /* 0x000fc400048070ff */
[----:B------:R-:W-:Y:S01]  /*4fe0*/  ISETP.GE.AND P2, PT, R24, 0x3a, PT ;  /* 0x0000003a1800780c */ /* 0x000fe20003f46270 */
[----:B------:R0:W-:Y:S01]  /*4ff0*/  @!P1 STG.E.U8 desc[UR20][R16.64+0x29], R5 ;  /* 0x0000290510009986 */ /* 0x0001e2000c101114 */
[----:B------:R-:W-:Y:S02]  /*5000*/  ISETP.LT.OR P1, PT, R6, 0x9, !P3 ;  /* 0x000000090600780c */ /* 0x000fe40005f21670 */
[----:B-1----:R-:W-:Y:S01]  /*5010*/  F2FP.SATFINITE.E4M3.F32.PACK_AB_MERGE_C R21, RZ, R60, RZ ;  /* 0x0000003cff15723e */ /* 0x002fe200048070ff */
[----:B------:R-:W-:Y:S01]  /*5020*/  @!P5 STG.E.U8 desc[UR20][R14.64+0x30], R61 ;  /* 0x0000303d0e00d986 */ /* 0x000fe2000c101114 */
[----:B------:R-:W-:Y:S02]  /*5030*/  ISETP.GE.AND P3, PT, R24, 0x39, PT ;  /* 0x000000391800780c */ /* 0x000fe40003f66270 */
[C---:B------:R-:W-:Y:S01]  /*5040*/  ISETP.LT.OR P0, PT, R6.reuse, 0x9, !P0 ;  /* 0x000000090600780c */ /* 0x040fe20004701670 */
[----:B------:R1:W-:Y:S01]  /*5050*/  @!P6 STG.E.U8 desc[UR20][R14.64+0x31], R21 ;  /* 0x000031150e00e986 */ /* 0x0003e2000c101114 */
[----:B------:R-:W-:-:S02]  /*5060*/  ISETP.LT.OR P5, PT, R6, 0x1, !P3 ;  /* 0x000000010600780c */ /* 0x000fc40005fa1670 */
[C---:B------:R-:W-:Y:S02]  /*5070*/  ISETP.LT.OR P6, PT, R6.reuse, 0x1, !P2 ;  /* 0x000000010600780c */ /* 0x040fe400057c1670 */
[C---:B------:R-:W-:Y:S02]  /*5080*/  ISETP.LT.OR P3, PT, R6.reuse, 0x9, !P3 ;  /* 0x000000090600780c */ /* 0x040fe40005f61670 */
[----:B------:R-:W-:Y:S02]  /*5090*/  ISETP.LT.OR P2, PT, R6, 0x9, !P2 ;  /* 0x000000090600780c */ /* 0x000fe40005741670 */
[----:B------:R-:W-:Y:S02]  /*50a0*/  F2FP.SATFINITE.E4M3.F32.PACK_AB_MERGE_C R59, RZ, R59, RZ ;  /* 0x0000003bff3b723e */ /* 0x000fe400048070ff */
[----:B0-----:R-:W-:Y:S02]  /*50b0*/  F2FP.SATFINITE.E4M3.F32.PACK_AB_MERGE_C R5, RZ, R58, RZ ;  /* 0x0000003aff05723e */ /* 0x001fe400048070ff */
[----:B------:R-:W-:Y:S01]  /*50c0*/  F2FP.SATFINITE.E4M3.F32.PACK_AB_MERGE_C R57, RZ, R57, RZ ;  /* 0x00000039ff39723e */ /* 0x000fe200048070ff */
[----:B------:R0:W-:Y:S01]  /*50d0*/  @!P1 STG.E.U8 desc[UR20][R16.64+0x30], R59 ;  /* 0x0000303b10009986 */ /* 0x0001e2000c101114 */
[----:B-1----:R-:W-:-:S02]  /*50e0*/  F2FP.SATFINITE.E4M3.F32.PACK_AB_MERGE_C R21, RZ, R56, RZ ;  /* 0x00000038ff15723e */ /* 0x002fc400048070ff */
[----:B------:R-:W-:Y:S01]  /*50f0*/  F2FP.SATFINITE.E4M3.F32.PACK_AB_MERGE_C R23, RZ, R23, RZ ;  /* 0x00000017ff17723e */ /* 0x000fe200048070ff */
[----:B------:R0:W-:Y:S01]  /*5100*/  @!P0 STG.E.U8 desc[UR20][R16.64+0x31], R5 ;  /* 0x0000310510008986 */ /* 0x0001e2000c101114 */
[----:B------:R-:W-:-:S03]  /*5110*/  F2FP.SATFINITE.E4M3.F32.PACK_AB_MERGE_C R25, RZ, R22, RZ ;  /* 0x00000016ff19723e */ /* 0x000fc600048070ff */
[----:B------:R0:W-:Y:S04]  /*5120*/  @!P5 STG.E.U8 desc[UR20][R14.64+0x38], R57 ;  /* 0x000038390e00d986 */ /* 0x0001e8000c101114 */
[----:B------:R0:W-:Y:S04]  /*5130*/  @!P6 STG.E.U8 desc[UR20][R14.64+0x39], R21 ;  /* 0x000039150e00e986 */ /* 0x0001e8000c101114 */
[----:B------:R0:W-:Y:S04]  /*5140*/  @!P3 STG.E.U8 desc[UR20][R16.64+0x38], R23 ;  /* 0x000038171000b986 */ /* 0x0001e8000c101114 */
[----:B------:R0:W-:Y:S02]  /*5150*/  @!P2 STG.E.U8 desc[UR20][R16.64+0x39], R25 ;  /* 0x000039191000a986 */ /* 0x0001e4000c101114 */
.L_x_102:
[----:B------:R-:W-:Y:S05]  /*5160*/  BSYNC B0 ;  /* 0x0000000000007941 */ /* 0x000fea0003800000 */
.L_x_36:
[C---:B------:R-:W-:Y:S01]  /*5170*/  LEA R2, P0, R8.reuse, R2, 0x1 ;  /* 0x0000000208027211 */ /* 0x040fe200078008ff */
[----:B------:R-:W-:Y:S01]  /*5180*/  ULDC.64 UR6, c[0x0][0x650] ;  /* 0x0001940000067ab9 */ /* 0x000fe20000000a00 */
[----:B-----5:R-:W-:Y:S01]  /*5190*/  IMAD.U32 R4, RZ, RZ, UR16 ;  /* 0x00000010ff047e24 */ /* 0x020fe2000f8e00ff */
[----:B0-----:R-:W-:Y:S01]  /*51a0*/  PRMT R14, RZ, 0x7610, R14 ;  /* 0x00007610ff0e7816 */ /* 0x001fe2000000000e */
[----:B------:R-:W-:Y:S01]  /*51b0*/  IMAD.MOV.U32 R6, RZ, RZ, -0x1 ;  /* 0xffffffffff067424 */ /* 0x000fe200078e00ff */
[----:B------:R-:W-:Y:S01]  /*51c0*/  LEA.HI.X R3, R8, R3, R0, 0x1, P0 ;  /* 0x0000000308037211 */ /* 0x000fe200000f0c00 */
[----:B------:R0:W-:Y:S01]  /*51d0*/  SYNCS.ARRIVE.TRANS64.A1T0 RZ, [R4+UR24], RZ ;  /* 0x000000ff04ff79a7 */ /* 0x0001e20008100018 */
[----:B------:R-:W-:Y:S01]  /*51e0*/  ISETP.GE.U32.AND P0, PT, R2, UR6, PT ;  /* 0x0000000602007c0c */ /* 0x000fe2000bf06070 */
[----:B------:R-:W-:-:S03]  /*51f0*/  IMAD.MOV.U32 R5, RZ, RZ, -0x1 ;  /* 0xffffffffff057424 */ /* 0x000fc600078e00ff */
[----:B------:R-:W-:Y:S01]  /*5200*/  ISETP.GE.U32.AND.EX P0, PT, R3, UR7, PT, P0 ;  /* 0x0000000703007c0c */ /* 0x000fe2000bf06100 */
[----:B0-----:R-:W-:-:S12]  /*5210*/  IMAD.MOV.U32 R4, RZ, RZ, -0x1 ;  /* 0xffffffffff047424 */ /* 0x001fd800078e00ff */
[----:B------:R-:W-:Y:S05]  /*5220*/  @P0 BRA `(.L_x_103) ;  /* 0x0000000400600947 */ /* 0x000fea0003800000 */
[----:B------:R-:W0:Y:S01]  /*5230*/  S2R R26, SR_CTAID.X ;  /* 0x00000000001a7919 */ /* 0x000e220000002500 */
[----:B--234-:R-:W2:Y:S01]  /*5240*/  LDC.64 R20, c[0x0][0x628] ;  /* 0x00018a00ff147b82 */ /* 0x01cea20000000a00 */
[----:B------:R-:W-:Y:S01]  /*5250*/  ULDC UR6, c[0x0][0x150] ;  /* 0x0000540000067ab9 */ /* 0x000fe20000000800 */
[----:B-1----:R-:W-:Y:S01]  /*5260*/  IMAD.MOV.U32 R16, RZ, RZ, R2 ;  /* 0x000000ffff107224 */ /* 0x002fe200078e0002 */
[----:B------:R-:W1:Y:S01]  /*5270*/  S2R R28, SR_CTAID.Y ;  /* 0x00000000001c7919 */ /* 0x000e620000002600 */
[----:B------:R-:W-:-:S04]  /*5280*/  IMAD.MOV.U32 R17, RZ, RZ, R3 ;  /* 0x000000ffff117224 */ /* 0x000fc800078e0003 */
[----:B------:R-:W3:Y:S08]  /*5290*/  LDC R29, c[0x0][0x144] ;  /* 0x00005100ff1d7b82 */ /* 0x000ef00000000800 */
[----:B------:R-:W4:Y:S08]  /*52a0*/  LDC R6, c[0x0][0x630] ;  /* 0x00018c00ff067b82 */ /* 0x000f300000000800 */
[----:B------:R-:W1:Y:S01]  /*52b0*/  LDC.64 R24, c[0x0][0x620] ;  /* 0x00018800ff187b82 */ /* 0x000e620000000a00 */
[----:B--2---:R-:W-:-:S04]  /*52c0*/  ISETP.NE.U32.AND P0, PT, R20, RZ, PT ;  /* 0x000000ff1400720c */ /* 0x004fc80003f05070 */
[----:B------:R-:W-:Y:S02]  /*52d0*/  ISETP.NE.AND.EX P0, PT, R21, RZ, PT, P0 ;  /* 0x000000ff1500720c */ /* 0x000fe40003f05300 */
[----:B0-----:R-:W-:-:S05]  /*52e0*/  I2FP.F32.U32 R4, R26 ;  /* 0x0000001a00047245 */ /* 0x001fca0000201000 */
[----:B------:R-:W-:-:S04]  /*52f0*/  FMUL R4, R4, UR6 ;  /* 0x0000000604047c20 */ /* 0x000fc80008400000 */
[----:B------:R0:W2:Y:S02]  /*5300*/  F2I.U32.TRUNC.NTZ R27, R4 ;  /* 0x00000004001b7305 */ /* 0x0000a4000020f000 */
[----:B---34-:R-:W-:Y:S05]  /*5310*/  @!P0 BRA `(.L_x_104) ;  /* 0x0000000000288947 */ /* 0x018fea0003800000 */
[----:B------:R-:W3:Y:S02]  /*5320*/  LDC R5, c[0x0][0x634] ;  /* 0x00018d00ff057b82 */ /* 0x000ee40000000800 */
[----:B---3--:R-:W-:-:S05]  /*5330*/  IADD3 R17, P0, R2, R5, RZ ;  /* 0x0000000502117210 */ /* 0x008fca0007f1e0ff */
[----:B------:R-:W-:-:S04]  /*5340*/  IMAD.X R23, RZ, RZ, R3, P0 ;  /* 0x000000ffff177224 */ /* 0x000fc800000e0603 */
[----:B0-----:R-:W-:-:S04]  /*5350*/  IMAD.WIDE.U32 R4, R23, R20, RZ ;  /* 0x0000001417047225 */ /* 0x001fc800078e00ff */
[----:B------:R-:W-:-:S04]  /*5360*/  IMAD.WIDE.U32 R14, P0, R17, R21, R4 ;  /* 0x00000015110e7225 */ /* 0x000fc80007800004 */
[----:B------:R-:W-:-:S04]  /*5370*/  IMAD.WIDE.U32 R4, R17, R20, RZ ;  /* 0x0000001411047225 */ /* 0x000fc800078e00ff */
[----:B------:R-:W-:Y:S01]  /*5380*/  IMAD.X R17, RZ, RZ, RZ, P0 ;  /* 0x000000ffff117224 */ /* 0x000fe200000e06ff */
[----:B------:R-:W-:Y:S01]  /*5390*/  IADD3 RZ, P0, R5, R14, RZ ;  /* 0x0000000e05ff7210 */ /* 0x000fe20007f1e0ff */
[----:B------:R-:W-:-:S04]  /*53a0*/  IMAD.MOV.U32 R16, RZ, RZ, R15 ;  /* 0x000000ffff107224 */ /* 0x000fc800078e000f */
[----:B------:R-:W-:-:S08]  /*53b0*/  IMAD.WIDE.U32.X R16, R23, R21, R16, P0 ;  /* 0x0000001517107225 */ /* 0x000fd000000e0410 */
.L_x_104:
[-CC-:B------:R-:W-:Y:S01]  /*53c0*/  SHF.R.U64 R22, R16, R6.reuse, R17.reuse ;  /* 0x0000000610167219 */ /* 0x180fe20000001211 */
[----:B------:R-:W3:Y:S01]  /*53d0*/  LDC.64 R32, c[0x0][0x640] ;  /* 0x00019000ff207b82 */ /* 0x000ee20000000a00 */
[----:B0-----:R-:W-:Y:S01]  /*53e0*/  SHF.R.U32.HI R4, RZ, R6, R17 ;  /* 0x00000006ff047219 */ /* 0x001fe20000011611 */
[----:B--2---:R-:W-:Y:S01]  /*53f0*/  IMAD.MOV R27, RZ, RZ, -R27 ;  /* 0x000000ffff1b7224 */ /* 0x004fe200078e0a1b */
[----:B------:R-:W-:Y:S01]  /*5400*/  IADD3 R15, P0, RZ, -R22, RZ ;  /* 0x80000016ff0f7210 */ /* 0x000fe20007f1e0ff */
[----:B------:R-:W-:Y:S01]  /*5410*/  ULDC UR6, c[0x0][0x154] ;  /* 0x0000550000067ab9 */ /* 0x000fe20000000800 */
[----:B------:R-:W-:Y:S02]  /*5420*/  IMAD.MOV.U32 R17, RZ, RZ, 0x1 ;  /* 0x00000001ff117424 */ /* 0x000fe400078e00ff */
[----:B------:R-:W-:Y:S01]  /*5430*/  IMAD R27, R29, R27, R26 ;  /* 0x0000001b1d1b7224 */ /* 0x000fe200078e021a */
[----:B------:R-:W0:Y:S01]  /*5440*/  LDC R14, c[0x0][0x618] ;  /* 0x00018600ff0e7b82 */ /* 0x000e220000000800 */
[----:B------:R-:W-:-:S04]  /*5450*/  IMAD.X R5, RZ, RZ, ~R4, P0 ;  /* 0x000000ffff057224 */ /* 0x000fc800000e0e04 */
[-C--:B-1----:R-:W-:Y:S02]  /*5460*/  IMAD R6, R5, R24.reuse, RZ ;  /* 0x0000001805067224 */ /* 0x082fe400078e02ff */
[C---:B------:R-:W-:Y:S01]  /*5470*/  IMAD.WIDE.U32 R4, R15.reuse, R24, R2 ;  /* 0x000000180f047225 */ /* 0x040fe200078e0002 */
[----:B------:R-:W1:Y:S03]  /*5480*/  LDC R16, c[0x0][0x608] ;  /* 0x00018200ff107b82 */ /* 0x000e660000000800 */
[----:B------:R-:W-:Y:S01]  /*5490*/  IMAD R15, R15, R25, R6 ;  /* 0x000000190f0f7224 */ /* 0x000fe200078e0206 */
[----:B------:R-:W-:-:S03]  /*54a0*/  I2FP.F32.U32 R6, R28 ;  /* 0x0000001c00067245 */ /* 0x000fc60000201000 */
[----:B------:R-:W-:Y:S01]  /*54b0*/  IMAD.IADD R5, R5, 0x1, R15 ;  /* 0x0000000105057824 */ /* 0x000fe200078e020f */
[----:B------:R-:W2:Y:S01]  /*54c0*/  LDC R30, c[0x0][0x658] ;  /* 0x00019600ff1e7b82 */ /* 0x000ea20000000800 */
[----:B---3--:R-:W-:Y:S01]  /*54d0*/  ISETP.NE.U32.AND P0, PT, R32, RZ, PT ;  /* 0x000000ff2000720c */ /* 0x008fe20003f05070 */
[----:B------:R-:W-:-:S03]  /*54e0*/  IMAD.MOV.U32 R15, RZ, RZ, -0x1 ;  /* 0xffffffffff0f7424 */ /* 0x000fc600078e00ff */
[----:B------:R-:W-:-:S03]  /*54f0*/  ISETP.NE.AND.EX P0, PT, R33, RZ, PT, P0 ;  /* 0x000000ff2100720c */ /* 0x000fc60003f05300 */
[----:B------:R-:W3:Y:S01]  /*5500*/  LDC R25, c[0x0][0x148] ;  /* 0x00005200ff197b82 */ /* 0x000ee20000000800 */
[-CC-:B0-----:R-:W-:Y:S02]  /*5510*/  SHF.R.U64 R20, R4, R14.reuse, R5.reuse ;  /* 0x0000000e04147219 */ /* 0x181fe40000001205 */
[----:B------:R-:W-:Y:S01]  /*5520*/  SHF.R.U32.HI R5, RZ, R14, R5 ;  /* 0x0000000eff057219 */ /* 0x000fe20000011605 */
[----:B------:R-:W-:-:S04]  /*5530*/  FMUL R14, R6, UR6 ;  /* 0x00000006060e7c20 */ /* 0x000fc80008400000 */
[----:B------:R-:W0:Y:S01]  /*5540*/  LDC R26, c[0x0][0x600] ;  /* 0x00018000ff1a7b82 */ /* 0x000e220000000800 */
[----:B------:R4:W0:Y:S01]  /*5550*/  F2I.U32.TRUNC.NTZ R23, R14 ;  /* 0x0000000e00177305 */ /* 0x000822000020f000 */
[-CC-:B-1----:R-:W-:Y:S02]  /*5560*/  SHF.R.U64 R6, R20, R16.reuse, R5.reuse ;  /* 0x0000001014067219 */ /* 0x182fe40000001205 */
[----:B------:R-:W-:-:S04]  /*5570*/  SHF.R.U32.HI R5, RZ, R16, R5 ;  /* 0x00000010ff057219 */ /* 0x000fc80000011605 */
[----:B------:R-:W1:Y:S01]  /*5580*/  LDC R31, c[0x0][0x648] ;  /* 0x00019200ff1f7b82 */ /* 0x000e620000000800 */
[-CC-:B--2---:R-:W-:Y:S02]  /*5590*/  SHF.R.U64 R24, R6, R30.reuse, R5.reuse ;  /* 0x0000001e06187219 */ /* 0x184fe40000001205 */
[-C--:B------:R-:W-:Y:S02]  /*55a0*/  SHF.L.U32 R15, R15, R30.reuse, RZ ;  /* 0x0000001e0f0f7219 */ /* 0x080fe400000006ff */
[-C--:B------:R-:W-:Y:S01]  /*55b0*/  SHF.R.U32.HI R5, RZ, R30.reuse, R5 ;  /* 0x0000001eff057219 */ /* 0x080fe20000011605 */
[----:B------:R-:W-:Y:S01]  /*55c0*/  IMAD.MOV.U32 R4, RZ, RZ, R24 ;  /* 0x000000ffff047224 */ /* 0x000fe200078e0018 */
[----:B------:R-:W-:Y:S01]  /*55d0*/  SHF.L.U32 R30, R17, R30, RZ ;  /* 0x0000001e111e7219 */ /* 0x000fe200000006ff */
[----:B------:R-:W2:Y:S01]  /*55e0*/  LDC R34, c[0x0][0x638] ;  /* 0x00018e00ff227b82 */ /* 0x000ea20000000800 */
[----:B------:R-:W-:-:S07]  /*55f0*/  LOP3.LUT R29, RZ, R15, RZ, 0x33, !PT ;  /* 0x0000000fff1d7212 */ /* 0x000fce00078e33ff */
[----:B------:R-:W0:Y:S01]  /*5600*/  LDC R35, c[0x0][0x610] ;  /* 0x00018400ff237b82 */ /* 0x000e220000000800 */
        /* <DEDUP_REMOVED lines=11> */
.L_x_105:
[----:B-1----:R-:W-:Y:S01]  /*56c0*/  SHF.R.U64 R4, R4, R31, R5 ;  /* 0x0000001f04047219 */ /* 0x002fe20000001205 */
[----:B0-----:R-:W-:Y:S01]  /*56d0*/  VIADD R17, R26, 0xffffffff ;  /* 0xffffffff1a117836 */ /* 0x001fe20000000000 */
[----:B------:R-:W-:Y:S01]  /*56e0*/  LOP3.LUT R15, R6, R29, RZ, 0xc0, !PT ;  /* 0x0000001d060f7212 */ /* 0x000fe200078ec0ff */
[----:B------:R-:W-:Y:S02]  /*56f0*/  IMAD.MOV R23, RZ, RZ, -R23 ;  /* 0x000000ffff177224 */ /* 0x000fe400078e0a17 */
[----:B------:R-:W-:Y:S02]  /*5700*/  IMAD.MOV R5, RZ, RZ, -R4 ;  /* 0x000000ffff057224 */ /* 0x000fe400078e0a04 */
[----:B------:R-:W-:Y:S01]  /*5710*/  IMAD R6, R30, R4, R15 ;  /* 0x000000041e067224 */ /* 0x000fe200078e020f */
[----:B------:R-:W-:Y:S01]  /*5720*/  LOP3.LUT R15, R20, R17, RZ, 0xc0, !PT ;  /* 0x00000011140f7212 */ /* 0x000fe200078ec0ff */
[----:B---3--:R-:W-:Y:S02]  /*5730*/  @P4 IMAD R27, R25, R23, R28 ;  /* 0x00000017191b4224 */ /* 0x008fe400078e021c */
[----:B--2---:R-:W-:-:S02]  /*5740*/  IMAD R4, R5, R34, R24 ;  /* 0x0000002205047224 */ /* 0x004fc400078e0218 */
[----:B------:R-:W-:Y:S02]  /*5750*/  IMAD R6, R6, R35, R27 ;  /* 0x0000002306067224 */ /* 0x000fe400078e021b */
[----:B------:R-:W-:Y:S02]  /*5760*/  IMAD R5, R4, R26, R15 ;  /* 0x0000001a04057224 */ /* 0x000fe400078e020f */
[----:B------:R-:W-:-:S03]  /*5770*/  IMAD.MOV.U32 R14, RZ, RZ, 0x1 ;  /* 0x00000001ff0e7424 */ /* 0x000fc600078e00ff */
[----:B------:R-:W-:Y:S02]  /*5780*/  SEL R4, R5, R6, !P4 ;  /* 0x0000000605047207 */ /* 0x000fe40006000000 */
[----:B------:R-:W-:Y:S01]  /*5790*/  SEL R6, R6, R5, !P4 ;  /* 0x0000000506067207 */ /* 0x000fe20006000000 */
[----:B------:R-:W-:-:S07]  /*57a0*/  IMAD.MOV.U32 R5, RZ, RZ, R22 ;  /* 0x000000ffff057224 */ /* 0x000fce00078e0016 */
.L_x_103:
[----:B------:R-:W-:Y:S02]  /*57b0*/  LOP3.LUT P0, RZ, R14, 0xff, RZ, 0xc0, !PT ;  /* 0x000000ff0eff7812 */ /* 0x000fe4000780c0ff */
[----:B------:R-:W-:-:S11]  /*57c0*/  LOP3.LUT R87, R87, 0x1, RZ, 0x3c, !PT ;  /* 0x0000000157577812 */ /* 0x000fd600078e3cff */
[----:B------:R-:W-:Y:S05]  /*57d0*/  @P0 BRA `(.L_x_106) ;  /* 0xffffffbc00ec0947 */ /* 0x000fea000383ffff */
[----:B------:R-:W-:Y:S05]  /*57e0*/  EXIT ;  /* 0x000000000000794d */ /* 0x000fea0003800000 */
.L_x_14:
[----:B------:R-:W-:-:S08]  /*57f0*/  ISETP.NE.AND P0, PT, R20, RZ, PT ;  /* 0x000000ff1400720c */ /* 0x000fd00003f05270 */
[----:B-----5:R-:W0:-:S00]  /*5800*/  USETMAXREG.DEALLOC.CTAPOOL 0x28 ;  /* 0x00000028000079c8 */ /* 0x020e0000080e0500 */
[----:B------:R-:W-:Y:S05]  /*5810*/  @P0 EXIT ;  /* 0x000000000000094d */ /* 0x000fea0003800000 */
[----:B0-----:R-:W-:Y:S01]  /*5820*/  LOP3.LUT P0, RZ, R16, 0xff, RZ, 0xc0, !PT ;  /* 0x000000ff10ff7812 */ /* 0x001fe2000780c0ff */
[----:B------:R-:W-:Y:S02]  /*5830*/  IMAD.MOV.U32 R13, RZ, RZ, 0x1 ;  /* 0x00000001ff0d7424 */ /* 0x000fe400078e00ff */
[----:B------:R-:W-:-:S10]  /*5840*/  IMAD.MOV.U32 R12, RZ, RZ, RZ ;  /* 0x000000ffff0c7224 */ /* 0x000fd400078e00ff */
[----:B------:R-:W-:Y:S05]  /*5850*/  @!P0 BRA `(.L_x_107) ;  /* 0x0000000c00008947 */ /* 0x000fea0003800000 */
[----:B------:R-:W-:Y:S01]  /*5860*/  LOP3.LUT P0, RZ, R11, 0x1f, RZ, 0xc0, !PT ;  /* 0x0000001f0bff7812 */ /* 0x000fe2000780c0ff */
[----:B------:R-:W-:Y:S01]  /*5870*/  ULDC UR5, c[0x0][0x658] ;  /* 0x0001960000057ab9 */ /* 0x000fe20000000800 */
[----:B------:R-:W-:Y:S01]  /*5880*/  UMOV UR6, 0xffffffff ;  /* 0xffffffff00067882 */ /* 0x000fe20000000000 */
[----:B------:R-:W-:Y:S01]  /*5890*/  BSSY B0, `(.L_x_107) ;  /* 0x00000bc000007945 */ /* 0x000fe20003800000 */
[----:B------:R-:W-:Y:S01]  /*58a0*/  USHF.L.U32 UR6, UR6, UR5, URZ ;  /* 0x0000000506067299 */ /* 0x000fe2000800063f */
[C---:B------:R-:W-:Y:S01]  /*58b0*/  ISETP.NE.AND P2, PT, R10.reuse, RZ, PT ;  /* 0x000000ff0a00720c */ /* 0x040fe20003f45270 */
[----:B------:R-:W-:Y:S01]  /*58c0*/  IMAD.MOV.U32 R15, RZ, RZ, 0x1 ;  /* 0x00000001ff0f7424 */ /* 0x000fe200078e00ff */
[----:B------:R-:W-:Y:S01]  /*58d0*/  ISETP.NE.OR P0, PT, R10, RZ, !P0 ;  /* 0x000000ff0a00720c */ /* 0x000fe20004705670 */
[----:B------:R-:W-:Y:S01]  /*58e0*/  IMAD.MOV.U32 R13, RZ, RZ, 0x1 ;  /* 0x00000001ff0d7424 */ /* 0x000fe200078e00ff */
[----:B------:R-:W-:Y:S01]  /*58f0*/  LOP3.LUT R14, R7, 0x2, RZ, 0xfc, !PT ;  /* 0x00000002070e7812 */ /* 0x000fe200078efcff */
[----:B------:R-:W-:Y:S01]  /*5900*/  IMAD.MOV.U32 R12, RZ, RZ, RZ ;  /* 0x000000ffff0c7224 */ /* 0x000fe200078e00ff */
[----:B------:R-:W-:Y:S01]  /*5910*/  ULDC UR4, c[0x0][0x600] ;  /* 0x0001800000047ab9 */ /* 0x000fe20000000800 */
[----:B------:R-:W-:Y:S01]  /*5920*/  UMOV UR7, 0x1 ;  /* 0x0000000100077882 */ /* 0x000fe20000000000 */
[----:B------:R-:W-:-:S02]  /*5930*/  UIADD3 UR22, UR13, 0x1, URZ ;  /* 0x000000010d167890 */ /* 0x000fc4000fffe03f */
[----:B------:R-:W-:Y:S02]  /*5940*/  UIADD3 UR16, UR4, -0x1, URZ ;  /* 0xffffffff04107890 */ /* 0x000fe4000fffe03f */
[----:B------:R-:W-:Y:S02]  /*5950*/  USHF.L.U32 UR18, UR7, UR5, URZ ;  /* 0x0000000507127299 */ /* 0x000fe4000800063f */
[----:B------:R-:W-:Y:S01]  /*5960*/  ULOP3.LUT UR17, URZ, UR6, URZ, 0x33, !UPT ;  /* 0x000000063f117292 */ /* 0x000fe2000f8e333f */
[----:B------:R-:W-:-:S11]  /*5970*/  ULDC.64 UR20, c[0x0][0x198] ;  /* 0x0000660000147ab9 */ /* 0x000fd60000000a00 */
.L_x_119:
[----:B------:R-:W-:-:S03]  /*5980*/  UMOV UR4, 0xffffffff ;  /* 0xffffffff00047882 */ /* 0x000fc60000000000 */
[----:B------:R-:W-:Y:S05]  /*5990*/  BRA.DIV UR4, `(.L_x_108) ;  /* 0x0000001e04307947 */ /* 0x000fea000b800000 */
[----:B------:R-:W-:-:S13]  /*59a0*/  ELECT P1, URZ, PT ;  /* 0x00000000003f782f */ /* 0x000fda0003820000 */
.L_x_156:
[----:B------:R-:W0:Y:S01]  /*59b0*/  LDC R10, c[0x0][0x28c] ;  /* 0x0000a300ff0a7b82 */ /* 0x000e220000000800 */
[----:B------:R-:W-:Y:S01]  /*59c0*/  BSSY B1, `(.L_x_109) ;  /* 0x0000035000017945 */ /* 0x000fe20003800000 */
[----:B0-----:R-:W-:-:S13]  /*59d0*/  ISETP.LT.OR P1, PT, R10, 0x1, !P1 ;  /* 0x000000010a00780c */ /* 0x001fda0004f21670 */
[----:B------:R-:W-:Y:S05]  /*59e0*/  @P1 BRA `(.L_x_110) ;  /* 0x0000000000c81947 */ /* 0x000fea0003800000 */
[----:B------:R-:W-:Y:S02]  /*59f0*/  IMAD.SHL.U32 R16, R4, 0x40, RZ ;  /* 0x0000004004107824 */ /* 0x000fe400078e00ff */
[----:B------:R-:W-:Y:S02]  /*5a00*/  IMAD.SHL.U32 R17, R6, 0x40, RZ ;  /* 0x0000004006117824 */ /* 0x000fe400078e00ff */
[----:B------:R-:W-:Y:S02]  /*5a10*/  IMAD.MOV.U32 R18, RZ, RZ, RZ ;  /* 0x000000ffff127224 */ /* 0x000fe400078e00ff */
[----:B------:R-:W-:Y:S02]  /*5a20*/  IMAD.U32 R20, RZ, RZ, UR22 ;  /* 0x00000016ff147e24 */ /* 0x000fe4000f8e00ff */
[----:B------:R-:W-:Y:S02]  /*5a30*/  IMAD.MOV.U32 R4, RZ, RZ, R13 ;  /* 0x000000ffff047224 */ /* 0x000fe400078e000d */
[----:B------:R-:W-:-:S07]  /*5a40*/  IMAD.MOV.U32 R6, RZ, RZ, R12 ;  /* 0x000000ffff067224 */ /* 0x000fce00078e000c */
.L_x_114:
[----:B------:R-:W0:Y:S01]  /*5a50*/  S2R R11, SR_CgaCtaId ;  /* 0x00000000000b7919 */ /* 0x000e220000008800 */
[----:B------:R-:W-:-:S04]  /*5a60*/  MOV R10, 0x400 ;  /* 0x00000400000a7802 */ /* 0x000fc80000000f00 */
[----:B0-----:R-:W-:Y:S02]  /*5a70*/  LEA R21, R11, R10, 0x18 ;  /* 0x0000000a0b157211 */ /* 0x001fe400078ec0ff */
[----:B------:R-:W-:Y:S01]  /*5a80*/  SHF.L.U32 R10, R4, 0x1f, RZ ;  /* 0x0000001f040a7819 */ /* 0x000fe200000006ff */
[----:B------:R-:W0:Y:S02]  /*5a90*/  @!P2 LDC R11, c[0x0][0x500] ;  /* 0x00014000ff0bab82 */ /* 0x000e240000000800 */
[----:B------:R-:W-:-:S04]  /*5aa0*/  IMAD R19, R6, 0x8, R21 ;  /* 0x0000000806137824 */ /* 0x000fc800078e0215 */
[----:B------:R-:W1:Y:S02]  /*5ab0*/  SYNCS.PHASECHK.TRANS64.TRYWAIT P1, [R19+URZ+0xe0], R10 ;  /* 0x0000e00a130075a7 */ /* 0x000e64000802017f */
[----:B-1----:R-:W-:Y:S05]  /*5ac0*/  @!P1 BRA `(.L_x_111) ;  /* 0x0000001c00049947 */ /* 0x002fea0003800000 */
.L_x_157:
[----:B-1----:R-:W-:Y:S01]  /*5ad0*/  PRMT R10, R14, 0x9910, RZ ;  /* 0x000099100e0a7816 */ /* 0x002fe200000000ff */
[----:B0-----:R0:W-:Y:S03]  /*5ae0*/  @!P2 SYNCS.ARRIVE.TRANS64 RZ, [R19+URZ], R11 ;  /* 0x0000000b13ffa9a7 */ /* 0x0011e6000800003f */
[----:B------:R-:W-:-:S13]  /*5af0*/  ISETP.NE.AND P1, PT, R10, 0x2, PT ;  /* 0x000000020a00780c */ /* 0x000fda0003f25270 */
[----:B0-----:R-:W-:Y:S05]  /*5b00*/  @P1 BRA `(.L_x_112) ;  /* 0x0000000000041947 */ /* 0x001fea0003800000 */
[----:B------:R-:W-:Y:S01]  /*5b10*/  BPT.TRAP 0x1 ;  /* 0x000000040000795c */ /* 0x000fe20000300000 */
.L_x_112:
[----:B------:R-:W-:Y:S05]  /*5b20*/  @P0 BRA `(.L_x_113) ;  /* 0x0000000000040947 */ /* 0x000fea0003800000 */
[----:B------:R-:W-:Y:S01]  /*5b30*/  BPT.TRAP 0x1 ;  /* 0x000000040000795c */ /* 0x000fe20000300000 */
.L_x_113:
[----:B------:R-:W-:Y:S01]  /*5b40*/  IMAD R21, R6, 0x1000, R21 ;  /* 0x0000100006157824 */ /* 0x000fe200078e0215 */
[----:B------:R-:W-:Y:S01]  /*5b50*/  R2UR UR9, R19 ;  /* 0x00000000130972ca */ /* 0x000fe200000e0000 */
[----:B------:R-:W-:Y:S01]  /*5b60*/  VIADD R20, R20, 0xffffffff ;  /* 0xffffffff14147836 */ /* 0x000fe20000000000 */
[----:B------:R-:W-:Y:S01]  /*5b70*/  UIADD3 UR4, UP0, UR20, 0xf0, URZ ;  /* 0x000000f014047890 */ /* 0x000fe2000ff1e03f */
[----:B------:R-:W-:Y:S01]  /*5b80*/  R2UR UR11, R17 ;  /* 0x00000000110b72ca */ /* 0x000fe200000e0000 */
[----:B------:R-:W-:Y:S01]  /*5b90*/  UIADD3 UR24, UP1, UR20, 0x1f0, URZ ;  /* 0x000001f014187890 */ /* 0x000fe2000ff3e03f */
[----:B------:R-:W-:Y:S01]  /*5ba0*/  R2UR UR8, R21 ;  /* 0x00000000150872ca */ /* 0x000fe200000e0000 */
[----:B------:R-:W-:Y:S01]  /*5bb0*/  UIADD3.X UR5, URZ, UR21, URZ, UP0, !UPT ;  /* 0x000000153f057290 */ /* 0x000fe200087fe43f */
[----:B------:R-:W-:Y:S01]  /*5bc0*/  R2UR UR10, R18 ;  /* 0x00000000120a72ca */ /* 0x000fe200000e0000 */
[----:B------:R-:W-:Y:S01]  /*5bd0*/  VIADD R6, R6, 0x1 ;  /* 0x0000000106067836 */ /* 0x000fe20000000000 */
[----:B------:R-:W-:Y:S01]  /*5be0*/  R2UR UR12, R5 ;  /* 0x00000000050c72ca */ /* 0x000fe200000e0000 */
[----:B------:R-:W-:Y:S01]  /*5bf0*/  UIADD3.X UR25, URZ, UR21, URZ, UP1, !UPT ;  /* 0x000000153f197290 */ /* 0x000fe20008ffe43f */
[----:B------:R-:W-:Y:S01]  /*5c00*/  R2UR UR19, R16 ;  /* 0x00000000101372ca */ /* 0x000fe200000e0000 */
[----:B------:R-:W-:Y:S01]  /*5c10*/  UMOV UR6, 0x0 ;  /* 0x0000000000067882 */ /* 0x000fe20000000000 */
[----:B------:R-:W-:Y:S01]  /*5c20*/  ISETP.GT.AND P3, PT, R20, 0x1, PT ;  /* 0x000000011400780c */ /* 0x000fe20003f64270 */
[----:B------:R-:W-:Y:S01]  /*5c30*/  UMOV UR7, 0x10000000 ;  /* 0x1000000000077882 */ /* 0x000fe20000000000 */
[----:B------:R-:W-:Y:S01]  /*5c40*/  ISETP.NE.AND P1, PT, R6, 0x1c, PT ;  /* 0x0000001c0600780c */ /* 0x000fe20003f25270 */
[----:B------:R-:W-:-:S02]  /*5c50*/  VIADD R18, R18, 0x40 ;  /* 0x0000004012127836 */ /* 0x000fc40000000000 */
[----:B------:R-:W-:Y:S01]  /*5c60*/  UIADD3 UR14, UR8, 0x300, URZ ;  /* 0x00000300080e7890 */ /* 0x000fe2000fffe03f */
[----:B------:R-:W-:Y:S01]  /*5c70*/  SEL R11, RZ, 0x1, P1 ;  /* 0x00000001ff0b7807 */ /* 0x000fe20000800000 */
[----:B------:R-:W-:Y:S01]  /*5c80*/  UIADD3 UR15, UR8, 0x1c300, URZ ;  /* 0x0001c300080f7890 */ /* 0x000fe2000fffe03f */
[----:B------:R-:W-:Y:S02]  /*5c90*/  SEL R6, R6, RZ, P1 ;  /* 0x000000ff06067207 */ /* 0x000fe40000800000 */
[----:B------:R-:W-:Y:S02]  /*5ca0*/  LOP3.LUT R4, R4, R11, RZ, 0x3c, !PT ;  /* 0x0000000b04047212 */ /* 0x000fe400078e3cff */
[----:B------:R-:W-:Y:S02]  /*5cb0*/  UMOV UR8, UR14 ;  /* 0x0000000e00087c82 */ /* 0x000fe40008000000 */
[----:B------:R0:W-:Y:S02]  /*5cc0*/  UTMALDG.3D [UR8], [UR4], desc[UR6] ;  /* 0x00000608040075b4 */ /* 0x0001e40008011000 */
[----:B0-----:R-:W-:Y:S01]  /*5cd0*/  UMOV UR8, UR15 ;  /* 0x0000000f00087c82 */ /* 0x001fe20008000000 */
[----:B------:R-:W-:-:S02]  /*5ce0*/  UMOV UR11, UR19 ;  /* 0x00000013000b7c82 */ /* 0x000fc40008000000 */
[----:B------:R0:W-:Y:S02]  /*5cf0*/  UTMALDG.3D [UR8], [UR24], desc[UR6] ;  /* 0x00000608180075b4 */ /* 0x0001e40008011000 */
[----:B0-----:R-:W-:Y:S05]  /*5d00*/  @P3 BRA `(.L_x_114) ;  /* 0xfffffffc00503947 */ /* 0x001fea000383ffff */
.L_x_110:
[----:B------:R-:W-:Y:S05]  /*5d10*/  BSYNC B1 ;  /* 0x0000000000017941 */ /* 0x000fea0003800000 */
.L_x_109:
[----:B------:R-:W-:Y:S01]  /*5d20*/  LOP3.LUT P5, RZ, R15, 0xff, RZ, 0xc0, !PT ;  /* 0x000000ff0fff7812 */ /* 0x000fe200078ac0ff */
[----:B------:R-:W-:Y:S01]  /*5d30*/  VIADD R11, R12, UR13 ;  /* 0x0000000d0c0b7c36 */ /* 0x000fe20008000000 */
[----:B------:R-:W-:Y:S01]  /*5d40*/  ULDC.64 UR4, c[0x0][0x650] ;  /* 0x0001940000047ab9 */ /* 0x000fe20000000a00 */
[----:B------:R-:W-:Y:S01]  /*5d50*/  IMAD.U32 R6, RZ, RZ, UR13 ;  /* 0x0000000dff067e24 */ /* 0x000fe2000f8e00ff */
[----:B------:R-:W-:Y:S01]  /*5d60*/  UISETP.GE.U32.AND UP0, UPT, UR13, 0x1c, UPT ;  /* 0x0000001c0d00788c */ /* 0x000fe2000bf06070 */
[----:B------:R-:W-:Y:S01]  /*5d70*/  BSSY B1, `(.L_x_115) ;  /* 0x000006b000017945 */ /* 0x000fe20003800000 */
[----:B------:R-:W-:Y:S02]  /*5d80*/  ISETP.GT.U32.AND P1, PT, R11, 0x1b, PT ;  /* 0x0000001b0b00780c */ /* 0x000fe40003f24070 */
[----:B------:R-:W-:Y:S02]  /*5d90*/  PRMT R10, RZ, 0x7610, R10 ;  /* 0x00007610ff0a7816 */ /* 0x000fe4000000000a */
[----:B------:R-:W-:-:S02]  /*5da0*/  ISETP.LT.U32.AND P1, PT, R6, 0x1c, P1 ;  /* 0x0000001c0600780c */ /* 0x000fc40000f21070 */
[----:B------:R-:W-:Y:S01]  /*5db0*/  PLOP3.LUT P3, PT, PT, PT, UP0, 0x80, 0x0 ;  /* 0x000000000000781c */ /* 0x000fe20003f6f008 */
[----:B------:R-:W0:Y:S01]  /*5dc0*/  @P5 S2R R5, SR_CgaCtaId ;  /* 0x0000000000055919 */ /* 0x000e220000008800 */
[----:B------:R-:W-:Y:S02]  /*5dd0*/  @P5 MOV R4, 0x400 ;  /* 0x0000040000045802 */ /* 0x000fe40000000f00 */
[----:B------:R-:W-:Y:S02]  /*5de0*/  SEL R6, RZ, 0x1, !P1 ;  /* 0x00000001ff067807 */ /* 0x000fe40004800000 */
[----:B------:R-:W-:Y:S02]  /*5df0*/  PRMT R15, RZ, 0x7610, R15 ;  /* 0x00007610ff0f7816 */ /* 0x000fe4000000000f */
[----:B------:R-:W-:Y:S01]  /*5e00*/  LOP3.LUT R13, R13, R6, RZ, 0x3c, !PT ;  /* 0x000000060d0d7212 */ /* 0x000fe200078e3cff */
[----:B------:R-:W-:Y:S01]  /*5e10*/  IMAD.MOV.U32 R6, RZ, RZ, -0x1 ;  /* 0xffffffffff067424 */ /* 0x000fe200078e00ff */
[----:B0-----:R-:W-:-:S04]  /*5e20*/  @P5 LEA R4, R5, R4, 0x18 ;  /* 0x0000000405045211 */ /* 0x001fc800078ec0ff */
[----:B------:R0:W-:Y:S01]  /*5e30*/  @P5 SYNCS.ARRIVE.TRANS64.A1T0 RZ, [R4+URZ+0x1f8], RZ ;  /* 0x0001f8ff04ff59a7 */ /* 0x0001e2000810003f */
[----:B------:R-:W-:-:S04]  /*5e40*/  IADD3 R2, P5, R2, R8, RZ ;  /* 0x0000000802027210 */ /* 0x000fc80007fbe0ff */
[----:B------:R-:W-:Y:S01]  /*5e50*/  ISETP.GE.U32.AND P1, PT, R2, UR4, PT ;  /* 0x0000000402007c0c */ /* 0x000fe2000bf26070 */
[----:B------:R-:W-:Y:S01]  /*5e60*/  IMAD.X R3, R3, 0x1, R0, P5 ;  /* 0x0000000103037824 */ /* 0x000fe200028e0600 */
[----:B0-----:R-:W-:-:S04]  /*5e70*/  SHF.R.U32.HI R4, RZ, 0x2, R11 ;  /* 0x00000002ff047819 */ /* 0x001fc8000001160b */
[----:B------:R-:W-:Y:S01]  /*5e80*/  ISETP.GE.U32.AND.EX P1, PT, R3, UR5, PT, P1 ;  /* 0x0000000503007c0c */ /* 0x000fe2000bf26110 */
[----:B------:R-:W-:-:S04]  /*5e90*/  IMAD.WIDE.U32 R4, R4, 0x24924925, RZ ;  /* 0x2492492504047825 */ /* 0x000fc800078e00ff */
[----:B------:R-:W-:Y:S01]  /*5ea0*/  IMAD R12, R5, -0x1c, R11 ;  /* 0xffffffe4050c7824 */ /* 0x000fe200078e020b */
[----:B------:R-:W-:Y:S01]  /*5eb0*/  @P3 LOP3.LUT R13, R13, 0x1, R5, 0x78, !PT ;  /* 0x000000010d0d3812 */ /* 0x000fe200078e7805 */
[----:B------:R-:W-:Y:S02]  /*5ec0*/  IMAD.MOV.U32 R4, RZ, RZ, -0x1 ;  /* 0xffffffffff047424 */ /* 0x000fe400078e00ff */
[----:B------:R-:W-:-:S04]  /*5ed0*/  IMAD.MOV.U32 R5, RZ, RZ, -0x1 ;  /* 0xffffffffff057424 */ /* 0x000fc800078e00ff */
[----:B------:R-:W-:Y:S05]  /*5ee0*/  @P1 BRA `(.L_x_116) ;  /* 0x00000004004c1947 */ /* 0x000fea0003800000 */
[----:B------:R-:W0:Y:S01]  /*5ef0*/  S2R R17, SR_CTAID.X ;  /* 0x0000000000117919 */ /* 0x000e220000002500 */
[----:B------:R-:W-:Y:S01]  /*5f00*/  ULDC.64 UR4, c[0x0][0x628] ;  /* 0x00018a0000047ab9 */ /* 0x000fe20000000a00 */
[----:B------:R-:W1:Y:S01]  /*5f10*/  LDC R18, c[0x0][0x144] ;  /* 0x00005100ff127b82 */ /* 0x000e620000000800 */
[----:B------:R-:W-:Y:S01]  /*5f20*/  ISETP.NE.U32.AND P1, PT, RZ, UR4, PT ;  /* 0x00000004ff007c0c */ /* 0x000fe2000bf25070 */
[----:B------:R-:W2:Y:S01]  /*5f30*/  S2R R6, SR_CTAID.Y ;  /* 0x0000000000067919 */ /* 0x000ea20000002600 */
[----:B------:R-:W-:Y:S01]  /*5f40*/  ULDC UR6, c[0x0][0x150] ;  /* 0x0000540000067ab9 */ /* 0x000fe20000000800 */
[----:B------:R-:W-:Y:S01]  /*5f50*/  ULDC UR7, c[0x0][0x630] ;  /* 0x00018c0000077ab9 */ /* 0x000fe20000000800 */
[----:B------:R-:W-:Y:S01]  /*5f60*/  ISETP.NE.AND.EX P1, PT, RZ, UR5, PT, P1 ;  /* 0x00000005ff007c0c */ /* 0x000fe2000bf25310 */
[----:B------:R-:W-:Y:S01]  /*5f70*/  IMAD.MOV.U32 R4, RZ, RZ, R2 ;  /* 0x000000ffff047224 */ /* 0x000fe200078e0002 */
[----:B0-----:R-:W-:-:S05]  /*5f80*/  I2FP.F32.U32 R5, R17 ;  /* 0x0000001100057245 */ /* 0x001fca0000201000 */
[----:B------:R-:W-:Y:S01]  /*5f90*/  FMUL R20, R5, UR6 ;  /* 0x0000000605147c20 */ /* 0x000fe20008400000 */
[----:B------:R-:W-:-:S05]  /*5fa0*/  IMAD.MOV.U32 R5, RZ, RZ, R3 ;  /* 0x000000ffff057224 */ /* 0x000fca00078e0003 */
[----:B--2---:R-:W-:Y:S05]  /*5fb0*/  @!P1 BRA `(.L_x_117) ;  /* 0x0000000000289947 */ /* 0x004fea0003800000 */
[----:B------:R-:W-:Y:S02]  /*5fc0*/  ULDC UR6, c[0x0][0x634] ;  /* 0x00018d0000067ab9 */ /* 0x000fe40000000800 */
[----:B------:R-:W-:-:S05]  /*5fd0*/  IADD3 R5, P1, R2, UR6, RZ ;  /* 0x0000000602057c10 */ /* 0x000fca000ff3e0ff */
[----:B------:R-:W-:-:S04]  /*5fe0*/  IMAD.X R19, RZ, RZ, R3, P1 ;  /* 0x000000ffff137224 */ /* 0x000fc800008e0603 */
[----:B------:R-:W-:-:S04]  /*5ff0*/  IMAD.WIDE.U32 R10, R19, UR4, RZ ;  /* 0x00000004130a7c25 */ /* 0x000fc8000f8e00ff */
[----:B------:R-:W-:-:S04]  /*6000*/  IMAD.WIDE.U32 R10, P1, R5, UR5, R10 ;  /* 0x00000005050a7c25 */ /* 0x000fc8000f82000a */
[----:B------:R-:W-:-:S04]  /*6010*/  IMAD.WIDE.U32 R4, R5, UR4, RZ ;  /* 0x0000000405047c25 */ /* 0x000fc8000f8e00ff */
[----:B------:R-:W-:Y:S01]  /*6020*/  IMAD.MOV.U32 R4, RZ, RZ, R11 ;  /* 0x000000ffff047224 */ /* 0x000fe200078e000b */
[----:B------:R-:W-:Y:S01]  /*6030*/  IADD3 RZ, P3, R5, R10, RZ ;  /* 0x0000000a05ff7210 */ /* 0x000fe20007f7e0ff */
[----:B------:R-:W-:-:S04]  /*6040*/  IMAD.X R5, RZ, RZ, RZ, P1 ;  /* 0x000000ffff057224 */ /* 0x000fc800008e06ff */
[----:B------:R-:W-:-:S08]  /*6050*/  IMAD.WIDE.U32.X R4, R19, UR5, R4, P3 ;  /* 0x0000000513047c25 */ /* 0x000fd000098e0404 */
.L_x_117:
[--C-:B------:R-:W-:Y:S01]  /*6060*/  SHF.R.U64 R16, R4, UR7, R5.reuse ;  /* 0x0000000704107c19 */ /* 0x100fe20008001205 */
[----:B------:R-:W0:Y:S01]  /*6070*/  F2I.U32.TRUNC.NTZ R20, R20 ;  /* 0x0000001400147305 */ /* 0x000e22000020f000 */
[----:B------:R-:W-:Y:S01]  /*6080*/  SHF.R.U32.HI R4, RZ, UR7, R5 ;  /* 0x00000007ff047c19 */ /* 0x000fe20008011605 */
[----:B------:R-:W-:Y:S01]  /*6090*/  ULDC.64 UR4, c[0x0][0x620] ;  /* 0x0001880000047ab9 */ /* 0x000fe20000000a00 */
[----:B------:R-:W-:Y:S01]  /*60a0*/  IADD3 R11, P1, RZ, -R16, RZ ;  /* 0x80000010ff0b7210 */ /* 0x000fe20007f3e0ff */
[----:B------:R-:W-:Y:S01]  /*60b0*/  ULDC.64 UR6, c[0x0][0x640] ;  /* 0x0001900000067ab9 */ /* 0x000fe20000000a00 */
[----:B------:R-:W2:Y:S03]  /*60c0*/  LDC R21, c[0x0][0x148] ;  /* 0x00005200ff157b82 */ /* 0x000ea60000000800 */
[----:B------:R-:W-:Y:S01]  /*60d0*/  IMAD.X R4, RZ, RZ, ~R4, P1 ;  /* 0x000000ffff047224 */ /* 0x000fe200008e0e04 */
[----:B------:R-:W-:-:S03]  /*60e0*/  ISETP.NE.U32.AND P1, PT, RZ, UR6, PT ;  /* 0x00000006ff007c0c */ /* 0x000fc6000bf25070 */
[----:B------:R-:W-:Y:S01]  /*60f0*/  IMAD R10, R4, UR4, RZ ;  /* 0x00000004040a7c24 */ /* 0x000fe2000f8e02ff */
[----:B------:R-:W-:Y:S01]  /*6100*/  ISETP.NE.AND.EX P1, PT, RZ, UR7, PT, P1 ;  /* 0x00000007ff007c0c */ /* 0x000fe2000bf25310 */
[----:B------:R-:W-:Y:S01]  /*6110*/  IMAD.WIDE.U32 R4, R11, UR4, R2 ;  /* 0x000000040b047c25 */ /* 0x000fe2000f8e0002 */
[----:B------:R-:W-:-:S03]  /*6120*/  ULDC UR4, c[0x0][0x618] ;  /* 0x0001860000047ab9 */ /* 0x000fc60000000800 */
[----:B------:R-:W-:Y:S01]  /*6130*/  IMAD R11, R11, UR5, R10 ;  /* 0x000000050b0b7c24 */ /* 0x000fe2000f8e020a */
[----:B------:R-:W-:Y:S01]  /*6140*/  ULDC UR5, c[0x0][0x154] ;  /* 0x0000550000057ab9 */ /* 0x000fe20000000800 */
[----:B0-----:R-:W-:Y:S02]  /*6150*/  IMAD.MOV R10, RZ, RZ, -R20 ;  /* 0x000000ffff0a7224 */ /* 0x001fe400078e0a14 */
[----:B------:R-:W-:Y:S02]  /*6160*/  IMAD.IADD R5, R5, 0x1, R11 ;  /* 0x0000000105057824 */ /* 0x000fe400078e020b */
[----:B-1----:R-:W-:Y:S01]  /*6170*/  IMAD R17, R18, R10, R17 ;  /* 0x0000000a12117224 */ /* 0x002fe200078e0211 */
[----:B------:R-:W-:Y:S02]  /*6180*/  I2FP.F32.U32 R10, R6 ;  /* 0x00000006000a7245 */ /* 0x000fe40000201000 */
[--C-:B------:R-:W-:Y:S02]  /*6190*/  SHF.R.U64 R18, R4, UR4, R5.reuse ;  /* 0x0000000404127c19 */ /* 0x100fe40008001205 */
[----:B------:R-:W-:Y:S01]  /*61a0*/  SHF.R.U32.HI R5, RZ, UR4, R5 ;  /* 0x00000004ff057c19 */ /* 0x000fe20008011605 */
[----:B------:R-:W-:Y:S01]  /*61b0*/  FMUL R10, R10, UR5 ;  /* 0x000000050a0a7c20 */ /* 0x000fe20008400000 */
[----:B------:R-:W-:-:S02]  /*61c0*/  ULDC UR4, c[0x0][0x608] ;  /* 0x0001820000047ab9 */ /* 0x000fc40000000800 */
[--C-:B------:R-:W-:Y:S01]  /*61d0*/  SHF.R.U64 R20, R18, UR4, R5.reuse ;  /* 0x0000000412147c19 */ /* 0x100fe20008001205 */
[----:B------:R0:W1:Y:S01]  /*61e0*/  F2I.U32.TRUNC.NTZ R22, R10 ;  /* 0x0000000a00167305 */ /* 0x000062000020f000 */
[----:B------:R-:W-:Y:S01]  /*61f0*/  SHF.R.U32.HI R5, RZ, UR4, R5 ;  /* 0x00000004ff057c19 */ /* 0x000fe20008011605 */
[----:B------:R-:W-:-:S03]  /*6200*/  ULDC UR4, c[0x0][0x658] ;  /* 0x0001960000047ab9 */ /* 0x000fc60000000800 */
[--C-:B------:R-:W-:Y:S02]  /*6210*/  SHF.R.U64 R19, R20, UR4, R5.reuse ;  /* 0x0000000414137c19 */ /* 0x100fe40008001205 */
[----:B------:R-:W-:-:S03]  /*6220*/  SHF.R.U32.HI R23, RZ, UR4, R5 ;  /* 0x00000004ff177c19 */ /* 0x000fc60008011605 */
[----:B------:R-:W-:Y:S02]  /*6230*/  IMAD.MOV.U32 R4, RZ, RZ, R19 ;  /* 0x000000ffff047224 */ /* 0x000fe400078e0013 */
[----:B------:R-:W-:Y:S01]  /*6240*/  IMAD.MOV.U32 R5, RZ, RZ, R23 ;  /* 0x000000ffff057224 */ /* 0x000fe200078e0017 */
[----:B0-----:R-:W-:Y:S06]  /*6250*/  @!P1 BRA `(.L_x_118) ;  /* 0x0000000000289947 */ /* 0x001fec0003800000 */
        /* <DEDUP_REMOVED lines=10> */
.L_x_118:
[----:B------:R-:W-:Y:S01]  /*6300*/  ULDC UR4, c[0x0][0x648] ;  /* 0x0001920000047ab9 */ /* 0x000fe20000000800 */
[----:B-1----:R-:W-:Y:S01]  /*6310*/  IMAD.MOV R22, RZ, RZ, -R22 ;  /* 0x000000ffff167224 */ /* 0x002fe200078e0a16 */
[----:B------:R-:W-:Y:S01]  /*6320*/  SHF.R.U64 R5, R4, UR4, R5 ;  /* 0x0000000404057c19 */ /* 0x000fe20008001205 */
[----:B------:R-:W-:Y:S01]  /*6330*/  ULDC UR4, c[0x0][0x638] ;  /* 0x00018e0000047ab9 */ /* 0x000fe20000000800 */
[----:B------:R-:W-:Y:S01]  /*6340*/  LOP3.LUT R4, R20, UR17, RZ, 0xc0, !PT ;  /* 0x0000001114047c12 */ /* 0x000fe2000f8ec0ff */
[----:B--2---:R-:W-:Y:S01]  /*6350*/  @P4 IMAD R17, R21, R22, R6 ;  /* 0x0000001615114224 */ /* 0x004fe200078e0206 */
[----:B------:R-:W-:Y:S01]  /*6360*/  LOP3.LUT R18, R18, UR16, RZ, 0xc0, !PT ;  /* 0x0000001012127c12 */ /* 0x000fe2000f8ec0ff */
[----:B------:R-:W-:Y:S01]  /*6370*/  IMAD.MOV R6, RZ, RZ, -R5 ;  /* 0x000000ffff067224 */ /* 0x000fe200078e0a05 */
[----:B------:R-:W-:Y:S01]  /*6380*/  ULDC UR5, c[0x0][0x610] ;  /* 0x0001840000057ab9 */ /* 0x000fe20000000800 */
[----:B------:R-:W-:Y:S02]  /*6390*/  IMAD R4, R5, UR18, R4 ;  /* 0x0000001205047c24 */ /* 0x000fe4000f8e0204 */
[----:B------:R-:W-:Y:S01]  /*63a0*/  IMAD R19, R6, UR4, R19 ;  /* 0x0000000406137c24 */ /* 0x000fe2000f8e0213 */
[----:B------:R-:W-:Y:S01]  /*63b0*/  ULDC UR4, c[0x0][0x600] ;  /* 0x0001800000047ab9 */ /* 0x000fe20000000800 */
[----:B------:R-:W-:-:S02]  /*63c0*/  IMAD R17, R4, UR5, R17 ;  /* 0x0000000504117c24 */ /* 0x000fc4000f8e0211 */
[----:B------:R-:W-:Y:S02]  /*63d0*/  IMAD R6, R19, UR4, R18 ;  /* 0x0000000413067c24 */ /* 0x000fe4000f8e0212 */
[----:B------:R-:W-:Y:S02]  /*63e0*/  IMAD.MOV.U32 R10, RZ, RZ, 0x1 ;  /* 0x00000001ff0a7424 */ /* 0x000fe400078e00ff */
[----:B------:R-:W-:Y:S01]  /*63f0*/  IMAD.MOV.U32 R5, RZ, RZ, R16 ;  /* 0x000000ffff057224 */ /* 0x000fe200078e0010 */
[----:B------:R-:W-:Y:S02]  /*6400*/  SEL R4, R6, R17, !P4 ;  /* 0x0000001106047207 */ /* 0x000fe40006000000 */
[----:B------:R-:W-:-:S07]  /*6410*/  SEL R6, R17, R6, !P4 ;  /* 0x0000000611067207 */ /* 0x000fce0006000000 */
.L_x_116:
[----:B------:R-:W-:Y:S05]  /*6420*/  BSYNC B1 ;  /* 0x0000000000017941 */ /* 0x000fea0003800000 */
.L_x_115:
[----:B------:R-:W-:-:S13]  /*6430*/  LOP3.LUT P1, RZ, R10, 0xff, RZ, 0xc0, !PT ;  /* 0x000000ff0aff7812 */ /* 0x000fda000782c0ff */
[----:B------:R-:W-:Y:S05]  /*6440*/  @P1 BRA `(.L_x_119) ;  /* 0xfffffff4004c1947 */ /* 0x000fea000383ffff */
[----:B------:R-:W-:Y:S05]  /*6450*/  BSYNC B0 ;  /* 0x0000000000007941 */ /* 0x000fea0003800000 */
.L_x_107:
[----:B------:R-:W-:-:S03]  /*6460*/  UMOV UR4, 0xffffffff ;  /* 0xffffffff00047882 */ /* 0x000fc60000000000 */
[----:B------:R-:W-:Y:S05]  /*6470*/  BRA.DIV UR4, `(.L_x_120) ;  /* 0x0000001204ac7947 */ /* 0x000fea000b800000 */
[----:B------:R-:W-:-:S13]  /*6480*/  ELECT P0, URZ, PT ;  /* 0x00000000003f782f */ /* 0x000fda0003800000 */
.L_x_160:
[----:B------:R-:W-:Y:S04]  /*6490*/  BSSY B0, `(.L_x_121) ;  /* 0x0000103000007945 */ /* 0x000fe80003800000 */
[----:B------:R-:W-:Y:S05]  /*64a0*/  @!P0 BRA `(.L_x_122) ;  /* 0x0000001000048947 */ /* 0x000fea0003800000 */
[----:B------:R-:W-:-:S04]  /*64b0*/  LOP3.LUT R7, R7, 0x2, RZ, 0xfc, !PT ;  /* 0x0000000207077812 */ /* 0x000fc800078efcff */
[----:B------:R-:W-:-:S13]  /*64c0*/  ISETP.NE.AND P0, PT, R7, 0x3, PT ;  /* 0x000000030700780c */ /* 0x000fda0003f05270 */
[----:B------:R-:W-:Y:S05]  /*64d0*/  @!P0 BRA `(.L_x_123) ;  /* 0x0000000000048947 */ /* 0x000fea0003800000 */
[----:B------:R-:W-:Y:S01]  /*64e0*/  BPT.TRAP 0x1 ;  /* 0x000000040000795c */ /* 0x000fe20000300000 */
.L_x_123:
[----:B------:R-:W0:Y:S01]  /*64f0*/  S2R R3, SR_CgaCtaId ;  /* 0x0000000000037919 */ /* 0x000e220000008800 */
[----:B------:R-:W-:Y:S02]  /*6500*/  MOV R0, 0x400 ;  /* 0x0000040000007802 */ /* 0x000fe40000000f00 */
[----:B------:R-:W-:Y:S02]  /*6510*/  SHF.L.U32 R2, R13, 0x1f, RZ ;  /* 0x0000001f0d027819 */ /* 0x000fe400000006ff */
[----:B0-----:R-:W-:-:S05]  /*6520*/  LEA R3, R3, R0, 0x18 ;  /* 0x0000000003037211 */ /* 0x001fca00078ec0ff */
[----:B------:R-:W-:-:S04]  /*6530*/  VIADD R3, R3, 0xe0 ;  /* 0x000000e003037836 */ /* 0x000fc80000000000 */
[C---:B------:R-:W-:Y:S02]  /*6540*/  IMAD R5, R12.reuse, 0x8, R3 ;  /* 0x000000080c057824 */ /* 0x040fe400078e0203 */
[----:B------:R-:W-:Y:S02]  /*6550*/  VIADD R12, R12, 0x1 ;  /* 0x000000010c0c7836 */ /* 0x000fe40000000000 */
[----:B------:R-:W0:Y:S03]  /*6560*/  SYNCS.PHASECHK.TRANS64.TRYWAIT P0, [R5+URZ], R2 ;  /* 0x00000002050075a7 */ /* 0x000e26000800017f */
[----:B------:R-:W-:-:S04]  /*6570*/  ISETP.NE.AND P1, PT, R12, 0x1c, PT ;  /* 0x0000001c0c00780c */ /* 0x000fc80003f25270 */
[----:B------:R-:W-:Y:S02]  /*6580*/  SEL R0, RZ, 0x1, P1 ;  /* 0x00000001ff007807 */ /* 0x000fe40000800000 */
[----:B------:R-:W-:Y:S02]  /*6590*/  SEL R12, R12, RZ, P1 ;  /* 0x000000ff0c0c7207 */ /* 0x000fe40000800000 */
[----:B------:R-:W-:-:S03]  /*65a0*/  LOP3.LUT R13, R13, R0, RZ, 0x3c, !PT ;  /* 0x000000000d0d7212 */ /* 0x000fc600078e3cff */
[----:B------:R-:W-:Y:S01]  /*65b0*/  IMAD R7, R12, 0x8, R3 ;  /* 0x000000080c077824 */ /* 0x000fe200078e0203 */
[----:B------:R-:W-:Y:S01]  /*65c0*/  SHF.L.U32 R4, R13, 0x1f, RZ ;  /* 0x0000001f0d047819 */ /* 0x000fe200000006ff */
[----:B0-----:R-:W-:Y:S06]  /*65d0*/  @!P0 BRA `(.L_x_124) ;  /* 0x0000001000788947 */ /* 0x001fec0003800000 */
.L_x_161:
[----:B------:R-:W1:Y:S01]  /*65e0*/  SYNCS.PHASECHK.TRANS64.TRYWAIT P0, [R7+URZ], R4 ;  /* 0x00000004070075a7 */ /* 0x000e62000800017f */
[----:B------:R-:W-:-:S05]  /*65f0*/  VIADD R0, R12, 0x1 ;  /* 0x000000010c007836 */ /* 0x000fca0000000000 */
[----:B------:R-:W-:-:S04]  /*6600*/  ISETP.NE.AND P1, PT, R0, 0x1c, PT ;  /* 0x0000001c0000780c */ /* 0x000fc80003f25270 */
[----:B0-----:R-:W-:Y:S02]  /*6610*/  SEL R2, RZ, 0x1, P1 ;  /* 0x00000001ff027807 */ /* 0x001fe40000800000 */
[----:B------:R-:W-:Y:S02]  /*6620*/  SEL R0, R0, RZ, P1 ;  /* 0x000000ff00007207 */ /* 0x000fe40000800000 */
[----:B------:R-:W-:-:S03]  /*6630*/  LOP3.LUT R13, R13, R2, RZ, 0x3c, !PT ;  /* 0x000000020d0d7212 */ /* 0x000fc600078e3cff */
[----:B------:R-:W-:Y:S01]  /*6640*/  IMAD R6, R0, 0x8, R3 ;  /* 0x0000000800067824 */ /* 0x000fe200078e0203 */
[----:B------:R-:W-:Y:S01]  /*6650*/  SHF.L.U32 R5, R13, 0x1f, RZ ;  /* 0x0000001f0d057819 */ /* 0x000fe200000006ff */
[----:B-1----:R-:W-:Y:S06]  /*6660*/  @!P0 BRA `(.L_x_125) ;  /* 0x0000001000688947 */ /* 0x002fec0003800000 */
.L_x_162:
[----:B------:R-:W1:Y:S01]  /*6670*/  SYNCS.PHASECHK.TRANS64.TRYWAIT P0, [R6+URZ], R5 ;  /* 0x00000005060075a7 */ /* 0x000e62000800017f */
[----:B------:R-:W-:-:S05]  /*6680*/  VIADD R0, R0, 0x1 ;  /* 0x0000000100007836 */ /* 0x000fca0000000000 */
[----:B------:R-:W-:-:S04]  /*6690*/  ISETP.NE.AND P1, PT, R0, 0x1c, PT ;  /* 0x0000001c0000780c */ /* 0x000fc80003f25270 */
[----:B------:R-:W-:Y:S02]  /*66a0*/  SEL R2, RZ, 0x1, P1 ;  /* 0x00000001ff027807 */ /* 0x000fe40000800000 */
[----:B------:R-:W-:Y:S02]  /*66b0*/  SEL R0, R0, RZ, P1 ;  /* 0x000000ff00007207 */ /* 0x000fe40000800000 */
[----:B------:R-:W-:-:S03]  /*66c0*/  LOP3.LUT R13, R13, R2, RZ, 0x3c, !PT ;  /* 0x000000020d0d7212 */ /* 0x000fc600078e3cff */
[----:B0-----:R-:W-:Y:S01]  /*66d0*/  IMAD R7, R0, 0x8, R3 ;  /* 0x0000000800077824 */ /* 0x001fe200078e0203 */
[----:B------:R-:W-:Y:S01]  /*66e0*/  SHF.L.U32 R4, R13, 0x1f, RZ ;  /* 0x0000001f0d047819 */ /* 0x000fe200000006ff */
[----:B-1----:R-:W-:Y:S06]  /*66f0*/  @!P0 BRA `(.L_x_126) ;  /* 0x0000001000588947 */ /* 0x002fec0003800000 */
.L_x_163:
        /* <DEDUP_REMOVED lines=9> */
.L_x_164:
        /* <DEDUP_REMOVED lines=9> */
.L_x_165:
        /* <DEDUP_REMOVED lines=9> */
.L_x_166:
        /* <DEDUP_REMOVED lines=9> */
.L_x_167:
        /* <DEDUP_REMOVED lines=9> */
.L_x_168:
        /* <DEDUP_REMOVED lines=9> */
.L_x_169:
        /* <DEDUP_REMOVED lines=9> */
.L_x_170:
        /* <DEDUP_REMOVED lines=9> */
.L_x_171:
        /* <DEDUP_REMOVED lines=9> */
.L_x_172:
        /* <DEDUP_REMOVED lines=9> */
.L_x_173:
        /* <DEDUP_REMOVED lines=9> */
.L_x_174:
        /* <DEDUP_REMOVED lines=9> */
.L_x_175:
        /* <DEDUP_REMOVED lines=9> */
.L_x_176:
        /* <DEDUP_REMOVED lines=9> */
.L_x_177:
        /* <DEDUP_REMOVED lines=9> */
.L_x_178:
        /* <DEDUP_REMOVED lines=9> */
.L_x_179:
        /* <DEDUP_REMOVED lines=9> */
.L_x_180:
        /* <DEDUP_REMOVED lines=9> */
.L_x_181:
        /* <DEDUP_REMOVED lines=9> */
.L_x_182:
        /* <DEDUP_REMOVED lines=9> */
.L_x_183:
        /* <DEDUP_REMOVED lines=9> */
.L_x_184:
        /* <DEDUP_REMOVED lines=9> */
.L_x_185:
        /* <DEDUP_REMOVED lines=9> */
.L_x_186:
[----:B------:R-:W1:Y:S01]  /*73f0*/  SYNCS.PHASECHK.TRANS64.TRYWAIT P0, [R6+URZ], R5 ;  /* 0x00000005060075a7 */ /* 0x000e62000800017f */
[----:B------:R-:W-:-:S05]  /*7400*/  VIADD R0, R0, 0x1 ;  /* 0x0000000100007836 */ /* 0x000fca0000000000 */
[----:B------:R-:W-:-:S04]  /*7410*/  ISETP.NE.AND P1, PT, R0, 0x1c, PT ;  /* 0x0000001c0000780c */ /* 0x000fc80003f25270 */
[----:B------:R-:W-:Y:S02]  /*7420*/  SEL R2, RZ, 0x1, P1 ;  /* 0x00000001ff027807 */ /* 0x000fe40000800000 */
[----:B------:R-:W-:Y:S02]  /*7430*/  SEL R0, R0, RZ, P1 ;  /* 0x000000ff00007207 */ /* 0x000fe40000800000 */
[----:B------:R-:W-:Y:S01]  /*7440*/  LOP3.LUT R2, R13, R2, RZ, 0x3c, !PT ;  /* 0x000000020d027212 */ /* 0x000fe200078e3cff */
[----:B-1----:R-:W-:Y:S06]  /*7450*/  @!P0 BRA `(.L_x_150) ;  /* 0x0000000800e08947 */ /* 0x002fec0003800000 */
.L_x_187:
[----:B------:R-:W-:Y:S01]  /*7460*/  IMAD R3, R0, 0x8, R3 ;  /* 0x0000000800037824 */ /* 0x000fe200078e0203 */
[----:B------:R-:W-:-:S07]  /*7470*/  SHF.L.U32 R0, R2, 0x1f, RZ ;  /* 0x0000001f02007819 */ /* 0x000fce00000006ff */
.L_x_151:
[----:B--2---:R2:W3:Y:S02]  /*7480*/  SYNCS.PHASECHK.TRANS64.TRYWAIT P0, [R3+URZ], R0 ;  /* 0x00000000030075a7 */ /* 0x0044e4000800017f */
[----:B---3--:R-:W-:Y:S05]  /*7490*/  @!P0 NANOSLEEP.SYNCS 0x989680 ;  /* 0x009896800000895d */ /* 0x008fea0003900000 */
[----:B------:R-:W3:Y:S02]  /*74a0*/  @!P0 SYNCS.PHASECHK.TRANS64 P0, [R3+URZ], R0 ;  /* 0x00000000030085a7 */ /* 0x000ee4000800007f */
[----:B---3--:R-:W-:Y:S05]  /*74b0*/  @!P0 BRA `(.L_x_151) ;  /* 0xfffffffc00f08947 */ /* 0x008fea000383ffff */
.L_x_122:
[----:B------:R-:W-:Y:S05]  /*74c0*/  BSYNC B0 ;  /* 0x0000000000007941 */ /* 0x000fea0003800000 */
.L_x_121:
[----:B------:R-:W-:Y:S05]  /*74d0*/  EXIT ;  /* 0x000000000000794d */ /* 0x000fea0003800000 */
.L_x_16:
[----:B0-----:R-:W-:-:S04]  /*74e0*/  IMAD.U32 R15, RZ, RZ, UR15 ;  /* 0x0000000fff0f7e24 */ /* 0x001fc8000f8e00ff */
[----:B------:R0:W1:Y:S03]  /*74f0*/  SYNCS.PHASECHK.TRANS64.TRYWAIT P0, [R15+URZ+-0x8], R14 ;  /* 0xfffff80e0f0075a7 */ /* 0x000066000800017f */
[----:B-1----:R-:W-:Y:S05]  /*7500*/  @!P0 NANOSLEEP.SYNCS 0x989680 ;  /* 0x009896800000895d */ /* 0x002fea0003900000 */
[----:B------:R-:W1:Y:S02]  /*7510*/  @!P0 SYNCS.PHASECHK.TRANS64 P0, [R15+URZ+-0x8], R14 ;  /* 0xfffff80e0f0085a7 */ /* 0x000e64000800007f */
[----:B-1----:R-:W-:Y:S05]  /*7520*/  @!P0 BRA `(.L_x_16) ;  /* 0xfffffffc00ec8947 */ /* 0x002fea000383ffff */
[----:B------:R-:W-:Y:S05]  /*7530*/  BRA `(.L_x_152) ;  /* 0xffffffa000b07947 */ /* 0x000fea000383ffff */
.L_x_21:
[----:B-1----:R-:W-:-:S04]  /*7540*/  IMAD.U32 R15, RZ, RZ, UR6 ;  /* 0x00000006ff0f7e24 */ /* 0x002fc8000f8e00ff */
[----:B------:R1:W2:Y:S03]  /*7550*/  SYNCS.PHASECHK.TRANS64.TRYWAIT P0, [R15+URZ], R14 ;  /* 0x0000000e0f0075a7 */ /* 0x0002a6000800017f */
[----:B--2---:R-:W-:Y:S05]  /*7560*/  @!P0 NANOSLEEP.SYNCS 0x989680 ;  /* 0x009896800000895d */ /* 0x004fea0003900000 */
[----:B------:R-:W2:Y:S02]  /*7570*/  @!P0 SYNCS.PHASECHK.TRANS64 P0, [R15+URZ], R14 ;  /* 0x0000000e0f0085a7 */ /* 0x000ea4000800007f */
[----:B--2---:R-:W-:Y:S05]  /*7580*/  @!P0 BRA `(.L_x_21) ;  /* 0xfffffffc00ec8947 */ /* 0x004fea000383ffff */
[----:B------:R-:W-:Y:S05]  /*7590*/  BRA `(.L_x_20) ;  /* 0xffffffa400587947 */ /* 0x000fea000383ffff */
.L_x_27:
[----:B-1----:R-:W-:-:S04]  /*75a0*/  IMAD.U32 R16, RZ, RZ, UR9 ;  /* 0x00000009ff107e24 */ /* 0x002fc8000f8e00ff */
[----:B------:R1:W2:Y:S03]  /*75b0*/  SYNCS.PHASECHK.TRANS64.TRYWAIT P0, [R16+URZ], R15 ;  /* 0x0000000f100075a7 */ /* 0x0002a6000800017f */
[----:B--2---:R-:W-:Y:S05]  /*75c0*/  @!P0 NANOSLEEP.SYNCS 0x989680 ;  /* 0x009896800000895d */ /* 0x004fea0003900000 */
[----:B------:R-:W2:Y:S02]  /*75d0*/  @!P0 SYNCS.PHASECHK.TRANS64 P0, [R16+URZ], R15 ;  /* 0x0000000f100085a7 */ /* 0x000ea4000800007f */
[----:B--2---:R-:W-:Y:S05]  /*75e0*/  @!P0 BRA `(.L_x_27) ;  /* 0xfffffffc00ec8947 */ /* 0x004fea000383ffff */
[----:B------:R-:W-:Y:S05]  /*75f0*/  BRA `(.L_x_26) ;  /* 0xffffffa800ac7947 */ /* 0x000fea000383ffff */
.L_x_35:
[----:B0-----:R-:W-:-:S04]  /*7600*/  IMAD.U32 R15, RZ, RZ, UR15 ;  /* 0x0000000fff0f7e24 */ /* 0x001fc8000f8e00ff */
[----:B------:R0:W1:Y:S03]  /*7610*/  SYNCS.PHASECHK.TRANS64.TRYWAIT P0, [R15+URZ+0x8], R14 ;  /* 0x0000080e0f0075a7 */ /* 0x000066000800017f */
[----:B-1----:R-:W-:Y:S05]  /*7620*/  @!P0 NANOSLEEP.SYNCS 0x989680 ;  /* 0x009896800000895d */ /* 0x002fea0003900000 */
[----:B------:R-:W1:Y:S02]  /*7630*/  @!P0 SYNCS.PHASECHK.TRANS64 P0, [R15+URZ+0x8], R14 ;  /* 0x0000080e0f0085a7 */ /* 0x000e64000800007f */
[----:B-1----:R-:W-:Y:S05]  /*7640*/  @!P0 BRA `(.L_x_35) ;  /* 0xfffffffc00ec8947 */ /* 0x002fea000383ffff */
[----:B------:R-:W-:Y:S05]  /*7650*/  BRA `(.L_x_153) ;  /* 0xffffffb000e47947 */ /* 0x000fea000383ffff */
.L_x_108:
[----:B------:R-:W-:Y:S01]  /*7660*/  BSSY B1, `(.L_x_154) ;  /* 0x0000006000017945 */ /* 0x000fe20003800000 */
[----:B------:R-:W-:-:S07]  /*7670*/  IMAD.MOV.U32 R10, RZ, RZ, -0x1 ;  /* 0xffffffffff0a7424 */ /* 0x000fce00078e00ff */
[----:B------:R-:W-:Y:S05]  /*7680*/  WARPSYNC.COLLECTIVE R10, `(.L_x_155) ;  /* 0x000000000a0c7348 */ /* 0x000fea0003c00000 */
[----:B------:R-:W-:Y:S02]  /*7690*/  ELECT P1, UR62, PT ;  /* 0x00000000003e782f */ /* 0x000fe40003820000 */
[----:B------:R-:W-:Y:S01]  /*76a0*/  MOV R10, UR62 ;  /* 0x0000003e000a7c02 */ /* 0x000fe20008000f00 */
[----:B------:R-:W-:Y:S10]  /*76b0*/  ENDCOLLECTIVE ;  /* 0x000000000000791b */ /* 0x000ff40003800000 */
.L_x_155:
[----:B------:R-:W-:Y:S05]  /*76c0*/  BSYNC B1 ;  /* 0x0000000000017941 */ /* 0x000fea0003800000 */
.L_x_154:
[----:B------:R-:W-:Y:S05]  /*76d0*/  BRA `(.L_x_156) ;  /* 0xffffffe000b47947 */ /* 0x000fea000383ffff */
.L_x_111:
[----:B-1----:R1:W2:Y:S02]  /*76e0*/  SYNCS.PHASECHK.TRANS64.TRYWAIT P1, [R19+URZ+0xe0], R10 ;  /* 0x0000e00a130075a7 */ /* 0x0022a4000802017f */
[----:B--2---:R-:W-:Y:S05]  /*76f0*/  @!P1 NANOSLEEP.SYNCS 0x989680 ;  /* 0x009896800000995d */ /* 0x004fea0003900000 */
[----:B------:R-:W2:Y:S02]  /*7700*/  @!P1 SYNCS.PHASECHK.TRANS64 P1, [R19+URZ+0xe0], R10 ;  /* 0x0000e00a130095a7 */ /* 0x000ea4000802007f */
[----:B--2---:R-:W-:Y:S05]  /*7710*/  @!P1 BRA `(.L_x_111) ;  /* 0xfffffffc00f09947 */ /* 0x004fea000383ffff */
[----:B------:R-:W-:Y:S05]  /*7720*/  BRA `(.L_x_157) ;  /* 0xffffffe000e87947 */ /* 0x000fea000383ffff */
.L_x_120:
[----:B------:R-:W-:Y:S01]  /*7730*/  BSSY B0, `(.L_x_158) ;  /* 0x0000006000007945 */ /* 0x000fe20003800000 */
[----:B------:R-:W-:-:S07]  /*7740*/  IMAD.MOV.U32 R10, RZ, RZ, -0x1 ;  /* 0xffffffffff0a7424 */ /* 0x000fce00078e00ff */
[----:B------:R-:W-:Y:S05]  /*7750*/  WARPSYNC.COLLECTIVE R10, `(.L_x_159) ;  /* 0x000000000a0c7348 */ /* 0x000fea0003c00000 */
[----:B------:R-:W-:Y:S02]  /*7760*/  ELECT P1, UR62, PT ;  /* 0x00000000003e782f */ /* 0x000fe40003820000 */
[----:B------:R-:W-:Y:S01]  /*7770*/  MOV R10, UR62 ;  /* 0x0000003e000a7c02 */ /* 0x000fe20008000f00 */
[----:B------:R-:W-:Y:S10]  /*7780*/  ENDCOLLECTIVE ;  /* 0x000000000000791b */ /* 0x000ff40003800000 */
.L_x_159:
[----:B------:R-:W-:Y:S05]  /*7790*/  BSYNC B0 ;  /* 0x0000000000007941 */ /* 0x000fea0003800000 */
.L_x_158:
[----:B------:R-:W-:Y:S01]  /*77a0*/  PLOP3.LUT P0, PT, P1, PT, PT, 0x80, 0x0 ;  /* 0x000000000000781c */ /* 0x000fe20000f0f070 */
[----:B------:R-:W-:-:S12]  /*77b0*/  BRA `(.L_x_160) ;  /* 0xffffffec00347947 */ /* 0x000fd8000383ffff */
.L_x_124:
[----:B0-----:R0:W1:Y:S02]  /*77c0*/  SYNCS.PHASECHK.TRANS64.TRYWAIT P0, [R5+URZ], R2 ;  /* 0x00000002050075a7 */ /* 0x001064000800017f */
[----:B-1----:R-:W-:Y:S05]  /*77d0*/  @!P0 NANOSLEEP.SYNCS 0x989680 ;  /* 0x009896800000895d */ /* 0x002fea0003900000 */
[----:B------:R-:W1:Y:S02]  /*77e0*/  @!P0 SYNCS.PHASECHK.TRANS64 P0, [R5+URZ], R2 ;  /* 0x00000002050085a7 */ /* 0x000e64000800007f */
[----:B-1----:R-:W-:Y:S05]  /*77f0*/  @!P0 BRA `(.L_x_124) ;  /* 0xfffffffc00f08947 */ /* 0x002fea000383ffff */
[----:B------:R-:W-:Y:S05]  /*7800*/  BRA `(.L_x_161) ;  /* 0xffffffec00747947 */ /* 0x000fea000383ffff */
.L_x_125:
[----:B0-----:R0:W1:Y:S02]  /*7810*/  SYNCS.PHASECHK.TRANS64.TRYWAIT P0, [R7+URZ], R4 ;  /* 0x00000004070075a7 */ /* 0x001064000800017f */
[----:B-1----:R-:W-:Y:S05]  /*7820*/  @!P0 NANOSLEEP.SYNCS 0x989680 ;  /* 0x009896800000895d */ /* 0x002fea0003900000 */
[----:B------:R-:W1:Y:S02]  /*7830*/  @!P0 SYNCS.PHASECHK.TRANS64 P0, [R7+URZ], R4 ;  /* 0x00000004070085a7 */ /* 0x000e64000800007f */
[----:B-1----:R-:W-:Y:S05]  /*7840*/  @!P0 BRA `(.L_x_125) ;  /* 0xfffffffc00f08947 */ /* 0x002fea000383ffff */
[----:B------:R-:W-:Y:S05]  /*7850*/  BRA `(.L_x_162) ;  /* 0xffffffec00847947 */ /* 0x000fea000383ffff */
.L_x_126:
[----:B0-----:R0:W1:Y:S02]  /*7860*/  SYNCS.PHASECHK.TRANS64.TRYWAIT P0, [R6+URZ], R5 ;  /* 0x00000005060075a7 */ /* 0x001064000800017f */
[----:B-1----:R-:W-:Y:S05]  /*7870*/  @!P0 NANOSLEEP.SYNCS 0x989680 ;  /* 0x009896800000895d */ /* 0x002fea0003900000 */
[----:B------:R-:W1:Y:S02]  /*7880*/  @!P0 SYNCS.PHASECHK.TRANS64 P0, [R6+URZ], R5 ;  /* 0x00000005060085a7 */ /* 0x000e64000800007f */
[----:B-1----:R-:W-:Y:S05]  /*7890*/  @!P0 BRA `(.L_x_126) ;  /* 0xfffffffc00f08947 */ /* 0x002fea000383ffff */
[----:B------:R-:W-:Y:S05]  /*78a0*/  BRA `(.L_x_163) ;  /* 0xffffffec00947947 */ /* 0x000fea000383ffff */
.L_x_127:
[----:B0-----:R0:W1:Y:S02]  /*78b0*/  SYNCS.PHASECHK.TRANS64.TRYWAIT P0, [R7+URZ], R4 ;  /* 0x00000004070075a7 */ /* 0x001064000800017f */
[----:B-1----:R-:W-:Y:S05]  /*78c0*/  @!P0 NANOSLEEP.SYNCS 0x989680 ;  /* 0x009896800000895d */ /* 0x002fea0003900000 */
[----:B------:R-:W1:Y:S02]  /*78d0*/  @!P0 SYNCS.PHASECHK.TRANS64 P0, [R7+URZ], R4 ;  /* 0x00000004070085a7 */ /* 0x000e64000800007f */
[----:B-1----:R-:W-:Y:S05]  /*78e0*/  @!P0 BRA `(.L_x_127) ;  /* 0xfffffffc00f08947 */ /* 0x002fea000383ffff */
[----:B------:R-:W-:Y:S05]  /*78f0*/  BRA `(.L_x_164) ;  /* 0xffffffec00a47947 */ /* 0x000fea000383ffff */
.L_x_128:
[----:B0-----:R0:W1:Y:S02]  /*7900*/  SYNCS.PHASECHK.TRANS64.TRYWAIT P0, [R6+URZ], R5 ;  /* 0x00000005060075a7 */ /* 0x001064000800017f */
[----:B-1----:R-:W-:Y:S05]  /*7910*/  @!P0 NANOSLEEP.SYNCS 0x989680 ;  /* 0x009896800000895d */ /* 0x002fea0003900000 */
[----:B------:R-:W1:Y:S02]  /*7920*/  @!P0 SYNCS.PHASECHK.TRANS64 P0, [R6+URZ], R5 ;  /* 0x00000005060085a7 */ /* 0x000e64000800007f */
[----:B-1----:R-:W-:Y:S05]  /*7930*/  @!P0 BRA `(.L_x_128) ;  /* 0xfffffffc00f08947 */ /* 0x002fea000383ffff */
[----:B------:R-:W-:Y:S05]  /*7940*/  BRA `(.L_x_165) ;  /* 0xffffffec00b47947 */ /* 0x000fea000383ffff */
.L_x_129:
[----:B0-----:R0:W1:Y:S02]  /*7950*/  SYNCS.PHASECHK.TRANS64.TRYWAIT P0, [R7+URZ], R4 ;  /* 0x00000004070075a7 */ /* 0x001064000800017f */
[----:B-1----:R-:W-:Y:S05]  /*7960*/  @!P0 NANOSLEEP.SYNCS 0x989680 ;  /* 0x009896800000895d */ /* 0x002fea0003900000 */
[----:B------:R-:W1:Y:S02]  /*7970*/  @!P0 SYNCS.PHASECHK.TRANS64 P0, [R7+URZ], R4 ;  /* 0x00000004070085a7 */ /* 0x000e64000800007f */
[----:B-1----:R-:W-:Y:S05]  /*7980*/  @!P0 BRA `(.L_x_129) ;  /* 0xfffffffc00f08947 */ /* 0x002fea000383ffff */
[----:B------:R-:W-:Y:S05]  /*7990*/  BRA `(.L_x_166) ;  /* 0xffffffec00c47947 */ /* 0x000fea000383ffff */
.L_x_130:
[----:B0-----:R0:W1:Y:S02]  /*79a0*/  SYNCS.PHASECHK.TRANS64.TRYWAIT P0, [R6+URZ], R5 ;  /* 0x00000005060075a7 */ /* 0x001064000800017f */
[----:B-1----:R-:W-:Y:S05]  /*79b0*/  @!P0 NANOSLEEP.SYNCS 0x989680 ;  /* 0x009896800000895d */ /* 0x002fea0003900000 */
[----:B------:R-:W1:Y:S02]  /*79c0*/  @!P0 SYNCS.PHASECHK.TRANS64 P0, [R6+URZ], R5 ;  /* 0x00000005060085a7 */ /* 0x000e64000800007f */
[----:B-1----:R-:W-:Y:S05]  /*79d0*/  @!P0 BRA `(.L_x_130) ;  /* 0xfffffffc00f08947 */ /* 0x002fea000383ffff */
[----:B------:R-:W-:Y:S05]  /*79e0*/  BRA `(.L_x_167) ;  /* 0xffffffec00d47947 */ /* 0x000fea000383ffff */
.L_x_131:
[----:B0-----:R0:W1:Y:S02]  /*79f0*/  SYNCS.PHASECHK.TRANS64.TRYWAIT P0, [R7+URZ], R4 ;  /* 0x00000004070075a7 */ /* 0x001064000800017f */
[----:B-1----:R-:W-:Y:S05]  /*7a00*/  @!P0 NANOSLEEP.SYNCS 0x989680 ;  /* 0x009896800000895d */ /* 0x002fea0003900000 */
[----:B------:R-:W1:Y:S02]  /*7a10*/  @!P0 SYNCS.PHASECHK.TRANS64 P0, [R7+URZ], R4 ;  /* 0x00000004070085a7 */ /* 0x000e64000800007f */
[----:B-1----:R-:W-:Y:S05]  /*7a20*/  @!P0 BRA `(.L_x_131) ;  /* 0xfffffffc00f08947 */ /* 0x002fea000383ffff */
[----:B------:R-:W-:Y:S05]  /*7a30*/  BRA `(.L_x_168) ;  /* 0xffffffec00e47947 */ /* 0x000fea000383ffff */
.L_x_132:
[----:B0-----:R0:W1:Y:S02]  /*7a40*/  SYNCS.PHASECHK.TRANS64.TRYWAIT P0, [R6+URZ], R5 ;  /* 0x00000005060075a7 */ /* 0x001064000800017f */
[----:B-1----:R-:W-:Y:S05]  /*7a50*/  @!P0 NANOSLEEP.SYNCS 0x989680 ;  /* 0x009896800000895d */ /* 0x002fea0003900000 */
[----:B------:R-:W1:Y:S02]  /*7a60*/  @!P0 SYNCS.PHASECHK.TRANS64 P0, [R6+URZ], R5 ;  /* 0x00000005060085a7 */ /* 0x000e64000800007f */
[----:B-1----:R-:W-:Y:S05]  /*7a70*/  @!P0 BRA `(.L_x_132) ;  /* 0xfffffffc00f08947 */ /* 0x002fea000383ffff */
[----:B------:R-:W-:Y:S05]  /*7a80*/  BRA `(.L_x_169) ;  /* 0xffffffec00f47947 */ /* 0x000fea000383ffff */
.L_x_133:
[----:B0-----:R0:W1:Y:S02]  /*7a90*/  SYNCS.PHASECHK.TRANS64.TRYWAIT P0, [R7+URZ], R4 ;  /* 0x00000004070075a7 */ /* 0x001064000800017f */
[----:B-1----:R-:W-:Y:S05]  /*7aa0*/  @!P0 NANOSLEEP.SYNCS 0x989680 ;  /* 0x009896800000895d */ /* 0x002fea0003900000 */
[----:B------:R-:W1:Y:S02]  /*7ab0*/  @!P0 SYNCS.PHASECHK.TRANS64 P0, [R7+URZ], R4 ;  /* 0x00000004070085a7 */ /* 0x000e64000800007f */
[----:B-1----:R-:W-:Y:S05]  /*7ac0*/  @!P0 BRA `(.L_x_133) ;  /* 0xfffffffc00f08947 */ /* 0x002fea000383ffff */
[----:B------:R-:W-:Y:S05]  /*7ad0*/  BRA `(.L_x_170) ;  /* 0xfffffff000047947 */ /* 0x000fea000383ffff */
.L_x_134:
[----:B0-----:R0:W1:Y:S02]  /*7ae0*/  SYNCS.PHASECHK.TRANS64.TRYWAIT P0, [R6+URZ], R5 ;  /* 0x00000005060075a7 */ /* 0x001064000800017f */
[----:B-1----:R-:W-:Y:S05]  /*7af0*/  @!P0 NANOSLEEP.SYNCS 0x989680 ;  /* 0x009896800000895d */ /* 0x002fea0003900000 */
[----:B------:R-:W1:Y:S02]  /*7b00*/  @!P0 SYNCS.PHASECHK.TRANS64 P0, [R6+URZ], R5 ;  /* 0x00000005060085a7 */ /* 0x000e64000800007f */
[----:B-1----:R-:W-:Y:S05]  /*7b10*/  @!P0 BRA `(.L_x_134) ;  /* 0xfffffffc00f08947 */ /* 0x002fea000383ffff */
[----:B------:R-:W-:Y:S05]  /*7b20*/  BRA `(.L_x_171) ;  /* 0xfffffff000147947 */ /* 0x000fea000383ffff */
.L_x_135:
[----:B0-----:R0:W1:Y:S02]  /*7b30*/  SYNCS.PHASECHK.TRANS64.TRYWAIT P0, [R7+URZ], R4 ;  /* 0x00000004070075a7 */ /* 0x001064000800017f */
[----:B-1----:R-:W-:Y:S05]  /*7b40*/  @!P0 NANOSLEEP.SYNCS 0x989680 ;  /* 0x009896800000895d */ /* 0x002fea0003900000 */
[----:B------:R-:W1:Y:S02]  /*7b50*/  @!P0 SYNCS.PHASECHK.TRANS64 P0, [R7+URZ], R4 ;  /* 0x00000004070085a7 */ /* 0x000e64000800007f */
[----:B-1----:R-:W-:Y:S05]  /*7b60*/  @!P0 BRA `(.L_x_135) ;  /* 0xfffffffc00f08947 */ /* 0x002fea000383ffff */
[----:B------:R-:W-:Y:S05]  /*7b70*/  BRA `(.L_x_172) ;  /* 0xfffffff000247947 */ /* 0x000fea000383ffff */
.L_x_136:
[----:B0-----:R0:W1:Y:S02]  /*7b80*/  SYNCS.PHASECHK.TRANS64.TRYWAIT P0, [R6+URZ], R5 ;  /* 0x00000005060075a7 */ /* 0x001064000800017f */
[----:B-1----:R-:W-:Y:S05]  /*7b90*/  @!P0 NANOSLEEP.SYNCS 0x989680 ;  /* 0x009896800000895d */ /* 0x002fea0003900000 */
[----:B------:R-:W1:Y:S02]  /*7ba0*/  @!P0 SYNCS.PHASECHK.TRANS64 P0, [R6+URZ], R5 ;  /* 0x00000005060085a7 */ /* 0x000e64000800007f */
[----:B-1----:R-:W-:Y:S05]  /*7bb0*/  @!P0 BRA `(.L_x_136) ;  /* 0xfffffffc00f08947 */ /* 0x002fea000383ffff */
[----:B------:R-:W-:Y:S05]  /*7bc0*/  BRA `(.L_x_173) ;  /* 0xfffffff000347947 */ /* 0x000fea000383ffff */
.L_x_137:
[----:B0-----:R0:W1:Y:S02]  /*7bd0*/  SYNCS.PHASECHK.TRANS64.TRYWAIT P0, [R7+URZ], R4 ;  /* 0x00000004070075a7 */ /* 0x001064000800017f */
[----:B-1----:R-:W-:Y:S05]  /*7be0*/  @!P0 NANOSLEEP.SYNCS 0x989680 ;  /* 0x009896800000895d */ /* 0x002fea0003900000 */
[----:B------:R-:W1:Y:S02]  /*7bf0*/  @!P0 SYNCS.PHASECHK.TRANS64 P0, [R7+URZ], R4 ;  /* 0x00000004070085a7 */ /* 0x000e64000800007f */
[----:B-1----:R-:W-:Y:S05]  /*7c00*/  @!P0 BRA `(.L_x_137) ;  /* 0xfffffffc00f08947 */ /* 0x002fea000383ffff */
[----:B------:R-:W-:Y:S05]  /*7c10*/  BRA `(.L_x_174) ;  /* 0xfffffff000447947 */ /* 0x000fea000383ffff */
.L_x_138:
[----:B0-----:R0:W1:Y:S02]  /*7c20*/  SYNCS.PHASECHK.TRANS64.TRYWAIT P0, [R6+URZ], R5 ;  /* 0x00000005060075a7 */ /* 0x001064000800017f */
[----:B-1----:R-:W-:Y:S05]  /*7c30*/  @!P0 NANOSLEEP.SYNCS 0x989680 ;  /* 0x009896800000895d */ /* 0x002fea0003900000 */
[----:B------:R-:W1:Y:S02]  /*7c40*/  @!P0 SYNCS.PHASECHK.TRANS64 P0, [R6+URZ], R5 ;  /* 0x00000005060085a7 */ /* 0x000e64000800007f */
[----:B-1----:R-:W-:Y:S05]  /*7c50*/  @!P0 BRA `(.L_x_138) ;  /* 0xfffffffc00f08947 */ /* 0x002fea000383ffff */
[----:B------:R-:W-:Y:S05]  /*7c60*/  BRA `(.L_x_175) ;  /* 0xfffffff000547947 */ /* 0x000fea000383ffff */
.L_x_139:
[----:B0-----:R0:W1:Y:S02]  /*7c70*/  SYNCS.PHASECHK.TRANS64.TRYWAIT P0, [R7+URZ], R4 ;  /* 0x00000004070075a7 */ /* 0x001064000800017f */
[----:B-1----:R-:W-:Y:S05]  /*7c80*/  @!P0 NANOSLEEP.SYNCS 0x989680 ;  /* 0x009896800000895d */ /* 0x002fea0003900000 */
[----:B------:R-:W1:Y:S02]  /*7c90*/  @!P0 SYNCS.PHASECHK.TRANS64 P0, [R7+URZ], R4 ;  /* 0x00000004070085a7 */ /* 0x000e64000800007f */
[----:B-1----:R-:W-:Y:S05]  /*7ca0*/  @!P0 BRA `(.L_x_139) ;  /* 0xfffffffc00f08947 */ /* 0x002fea000383ffff */
[----:B------:R-:W-:Y:S05]  /*7cb0*/  BRA `(.L_x_176) ;  /* 0xfffffff000647947 */ /* 0x000fea000383ffff */
.L_x_140:
[----:B0-----:R0:W1:Y:S02]  /*7cc0*/  SYNCS.PHASECHK.TRANS64.TRYWAIT P0, [R6+URZ], R5 ;  /* 0x00000005060075a7 */ /* 0x001064000800017f */
[----:B-1----:R-:W-:Y:S05]  /*7cd0*/  @!P0 NANOSLEEP.SYNCS 0x989680 ;  /* 0x009896800000895d */ /* 0x002fea0003900000 */
[----:B------:R-:W1:Y:S02]  /*7ce0*/  @!P0 SYNCS.PHASECHK.TRANS64 P0, [R6+URZ], R5 ;  /* 0x00000005060085a7 */ /* 0x000e64000800007f */
[----:B-1----:R-:W-:Y:S05]  /*7cf0*/  @!P0 BRA `(.L_x_140) ;  /* 0xfffffffc00f08947 */ /* 0x002fea000383ffff */
[----:B------:R-:W-:Y:S05]  /*7d00*/  BRA `(.L_x_177) ;  /* 0xfffffff000747947 */ /* 0x000fea000383ffff */
.L_x_141:
[----:B0-----:R0:W1:Y:S02]  /*7d10*/  SYNCS.PHASECHK.TRANS64.TRYWAIT P0, [R7+URZ], R4 ;  /* 0x00000004070075a7 */ /* 0x001064000800017f */
[----:B-1----:R-:W-:Y:S05]  /*7d20*/  @!P0 NANOSLEEP.SYNCS 0x989680 ;  /* 0x009896800000895d */ /* 0x002fea0003900000 */
[----:B------:R-:W1:Y:S02]  /*7d30*/  @!P0 SYNCS.PHASECHK.TRANS64 P0, [R7+URZ], R4 ;  /* 0x00000004070085a7 */ /* 0x000e64000800007f */
[----:B-1----:R-:W-:Y:S05]  /*7d40*/  @!P0 BRA `(.L_x_141) ;  /* 0xfffffffc00f08947 */ /* 0x002fea000383ffff */
[----:B------:R-:W-:Y:S05]  /*7d50*/  BRA `(.L_x_178) ;  /* 0xfffffff000847947 */ /* 0x000fea000383ffff */
.L_x_142:
[----:B0-----:R0:W1:Y:S02]  /*7d60*/  SYNCS.PHASECHK.TRANS64.TRYWAIT P0, [R6+URZ], R5 ;  /* 0x00000005060075a7 */ /* 0x001064000800017f */
[----:B-1----:R-:W-:Y:S05]  /*7d70*/  @!P0 NANOSLEEP.SYNCS 0x989680 ;  /* 0x009896800000895d */ /* 0x002fea0003900000 */
[----:B------:R-:W1:Y:S02]  /*7d80*/  @!P0 SYNCS.PHASECHK.TRANS64 P0, [R6+URZ], R5 ;  /* 0x00000005060085a7 */ /* 0x000e64000800007f */
[----:B-1----:R-:W-:Y:S05]  /*7d90*/  @!P0 BRA `(.L_x_142) ;  /* 0xfffffffc00f08947 */ /* 0x002fea000383ffff */
[----:B------:R-:W-:Y:S05]  /*7da0*/  BRA `(.L_x_179) ;  /* 0xfffffff000947947 */ /* 0x000fea000383ffff */
.L_x_143:
[----:B0-----:R0:W1:Y:S02]  /*7db0*/  SYNCS.PHASECHK.TRANS64.TRYWAIT P0, [R7+URZ], R4 ;  /* 0x00000004070075a7 */ /* 0x001064000800017f */
[----:B-1----:R-:W-:Y:S05]  /*7dc0*/  @!P0 NANOSLEEP.SYNCS 0x989680 ;  /* 0x009896800000895d */ /* 0x002fea0003900000 */
[----:B------:R-:W1:Y:S02]  /*7dd0*/  @!P0 SYNCS.PHASECHK.TRANS64 P0, [R7+URZ], R4 ;  /* 0x00000004070085a7 */ /* 0x000e64000800007f */
[----:B-1----:R-:W-:Y:S05]  /*7de0*/  @!P0 BRA `(.L_x_143) ;  /* 0xfffffffc00f08947 */ /* 0x002fea000383ffff */
[----:B------:R-:W-:Y:S05]  /*7df0*/  BRA `(.L_x_180) ;  /* 0xfffffff000a47947 */ /* 0x000fea000383ffff */
.L_x_144:
[----:B0-----:R0:W1:Y:S02]  /*7e00*/  SYNCS.PHASECHK.TRANS64.TRYWAIT P0, [R6+URZ], R5 ;  /* 0x00000005060075a7 */ /* 0x001064000800017f */
[----:B-1----:R-:W-:Y:S05]  /*7e10*/  @!P0 NANOSLEEP.SYNCS 0x989680 ;  /* 0x009896800000895d */ /* 0x002fea0003900000 */
[----:B------:R-:W1:Y:S02]  /*7e20*/  @!P0 SYNCS.PHASECHK.TRANS64 P0, [R6+URZ], R5 ;  /* 0x00000005060085a7 */ /* 0x000e64000800007f */
[----:B-1----:R-:W-:Y:S05]  /*7e30*/  @!P0 BRA `(.L_x_144) ;  /* 0xfffffffc00f08947 */ /* 0x002fea000383ffff */
[----:B------:R-:W-:Y:S05]  /*7e40*/  BRA `(.L_x_181) ;  /* 0xfffffff000b47947 */ /* 0x000fea000383ffff */
.L_x_145:
[----:B0-----:R0:W1:Y:S02]  /*7e50*/  SYNCS.PHASECHK.TRANS64.TRYWAIT P0, [R7+URZ], R4 ;  /* 0x00000004070075a7 */ /* 0x001064000800017f */
[----:B-1----:R-:W-:Y:S05]  /*7e60*/  @!P0 NANOSLEEP.SYNCS 0x989680 ;  /* 0x009896800000895d */ /* 0x002fea0003900000 */
[----:B------:R-:W1:Y:S02]  /*7e70*/  @!P0 SYNCS.PHASECHK.TRANS64 P0, [R7+URZ], R4 ;  /* 0x00000004070085a7 */ /* 0x000e64000800007f */
[----:B-1----:R-:W-:Y:S05]  /*7e80*/  @!P0 BRA `(.L_x_145) ;  /* 0xfffffffc00f08947 */ /* 0x002fea000383ffff */
[----:B------:R-:W-:Y:S05]  /*7e90*/  BRA `(.L_x_182) ;  /* 0xfffffff000c47947 */ /* 0x000fea000383ffff */
.L_x_146:
[----:B0-----:R0:W1:Y:S02]  /*7ea0*/  SYNCS.PHASECHK.TRANS64.TRYWAIT P0, [R6+URZ], R5 ;  /* 0x00000005060075a7 */ /* 0x001064000800017f */
[----:B-1----:R-:W-:Y:S05]  /*7eb0*/  @!P0 NANOSLEEP.SYNCS 0x989680 ;  /* 0x009896800000895d */ /* 0x002fea0003900000 */
[----:B------:R-:W1:Y:S02]  /*7ec0*/  @!P0 SYNCS.PHASECHK.TRANS64 P0, [R6+URZ], R5 ;  /* 0x00000005060085a7 */ /* 0x000e64000800007f */
[----:B-1----:R-:W-:Y:S05]  /*7ed0*/  @!P0 BRA `(.L_x_146) ;  /* 0xfffffffc00f08947 */ /* 0x002fea000383ffff */
[----:B------:R-:W-:Y:S05]  /*7ee0*/  BRA `(.L_x_183) ;  /* 0xfffffff000d47947 */ /* 0x000fea000383ffff */
.L_x_147:
[----:B0-----:R0:W1:Y:S02]  /*7ef0*/  SYNCS.PHASECHK.TRANS64.TRYWAIT P0, [R7+URZ], R4 ;  /* 0x00000004070075a7 */ /* 0x001064000800017f */
[----:B-1----:R-:W-:Y:S05]  /*7f00*/  @!P0 NANOSLEEP.SYNCS 0x989680 ;  /* 0x009896800000895d */ /* 0x002fea0003900000 */
[----:B------:R-:W1:Y:S02]  /*7f10*/  @!P0 SYNCS.PHASECHK.TRANS64 P0, [R7+URZ], R4 ;  /* 0x00000004070085a7 */ /* 0x000e64000800007f */
[----:B-1----:R-:W-:Y:S05]  /*7f20*/  @!P0 BRA `(.L_x_147) ;  /* 0xfffffffc00f08947 */ /* 0x002fea000383ffff */
[----:B------:R-:W-:Y:S05]  /*7f30*/  BRA `(.L_x_184) ;  /* 0xfffffff000e47947 */ /* 0x000fea000383ffff */
.L_x_148:
[----:B0-----:R0:W1:Y:S02]  /*7f40*/  SYNCS.PHASECHK.TRANS64.TRYWAIT P0, [R6+URZ], R5 ;  /* 0x00000005060075a7 */ /* 0x001064000800017f */
[----:B-1----:R-:W-:Y:S05]  /*7f50*/  @!P0 NANOSLEEP.SYNCS 0x989680 ;  /* 0x009896800000895d */ /* 0x002fea0003900000 */
[----:B------:R-:W1:Y:S02]  /*7f60*/  @!P0 SYNCS.PHASECHK.TRANS64 P0, [R6+URZ], R5 ;  /* 0x00000005060085a7 */ /* 0x000e64000800007f */
[----:B-1----:R-:W-:Y:S05]  /*7f70*/  @!P0 BRA `(.L_x_148) ;  /* 0xfffffffc00f08947 */ /* 0x002fea000383ffff */
[----:B------:R-:W-:Y:S05]  /*7f80*/  BRA `(.L_x_185) ;  /* 0xfffffff000f47947 */ /* 0x000fea000383ffff */
.L_x_149:
[----:B0-----:R0:W1:Y:S02]  /*7f90*/  SYNCS.PHASECHK.TRANS64.TRYWAIT P0, [R7+URZ], R4 ;  /* 0x00000004070075a7 */ /* 0x001064000800017f */
[----:B-1----:R-:W-:Y:S05]  /*7fa0*/  @!P0 NANOSLEEP.SYNCS 0x989680 ;  /* 0x009896800000895d */ /* 0x002fea0003900000 */
[----:B------:R-:W1:Y:S02]  /*7fb0*/  @!P0 SYNCS.PHASECHK.TRANS64 P0, [R7+URZ], R4 ;  /* 0x00000004070085a7 */ /* 0x000e64000800007f */
[----:B-1----:R-:W-:Y:S05]  /*7fc0*/  @!P0 BRA `(.L_x_149) ;  /* 0xfffffffc00f08947 */ /* 0x002fea000383ffff */
[----:B------:R-:W-:Y:S05]  /*7fd0*/  BRA `(.L_x_186) ;  /* 0xfffffff400047947 */ /* 0x000fea000383ffff */
.L_x_150:
[----:B-1----:R1:W2:Y:S02]  /*7fe0*/  SYNCS.PHASECHK.TRANS64.TRYWAIT P0, [R6+URZ], R5 ;  /* 0x00000005060075a7 */ /* 0x0022a4000800017f */
[----:B--2---:R-:W-:Y:S05]  /*7ff0*/  @!P0 NANOSLEEP.SYNCS 0x989680 ;  /* 0x009896800000895d */ /* 0x004fea0003900000 */
[----:B------:R-:W2:Y:S02]  /*8000*/  @!P0 SYNCS.PHASECHK.TRANS64 P0, [R6+URZ], R5 ;  /* 0x00000005060085a7 */ /* 0x000ea4000800007f */
[----:B--2---:R-:W-:Y:S05]  /*8010*/  @!P0 BRA `(.L_x_150) ;  /* 0xfffffffc00f08947 */ /* 0x004fea000383ffff */
[----:B------:R-:W-:Y:S05]  /*8020*/  BRA `(.L_x_187) ;  /* 0xfffffff4000c7947 */ /* 0x000fea000383ffff */
.L_x_188:
[----:B------:R-:W-:-:S00]  /*8030*/  BRA `(.L_x_188) ;  /* 0xfffffffc00fc7947 */ /* 0x000fc0000383ffff */
[----:B------:R-:W-:-:S00]  /*8040*/  NOP ;  /* 0x0000000000007918 */ /* 0x000fc00000000000 */
        /* <DEDUP_REMOVED lines=11> */
.L_x_189:


//--------------------- .nv.shared._ZN7cutlass13device_kernelINS_4gemm6kernel13GemmUniversalIN4cute5tupleIJiiiiEEENS1_10collective13CollectiveMmaINS1_37MainloopSm90TmaGmmaWarpSpecializedFP8ILi28ENS5_IJNS4_1CILi1EEESB_SB_EEENS1_32KernelTmaWarpSpecializedPingpongEEENS5_IJNSA_ILi64EEESF_SF_EEENS_12float_e4m3_tENS5_IJlSB_lEEESH_SI_NS4_8TiledMMAINS4_8MMA_AtomIJNS4_4SM904GMMA30MMA_64x64x32_F32E4M3E4M3_SS_TNILNSM_7ScaleInE1ELSO_1EEEEEENS4_6LayoutISC_NS5_IJNSA_ILi0EEESS_SS_EEEEENS5_IJNS4_10UnderscoreESV_SV_EEEEENS4_13SM90_TMA_LOADENS4_14ComposedLayoutINS4_7SwizzleILi2ELi4ELi3EEENS4_18smem_ptr_flag_bitsILi8EEENSR_INS5_IJNSA_ILi8EEESF_EEENS5_IJSF_SB_EEEEEEEvNS4_8identityESY_S18_vS19_EENS_8epilogue10collective6detail29Sm90TmaWarpSpecializedAdapterINS1C_15DefaultEpilogueISH_SI_SI_NS1B_6thread17LinearCombinationISH_Li1EffLNS1G_9ScaleType4KindE0ELNS_15FloatRoundStyleE2ESH_EENS1_15EpilogueDefaultEEEEEvvEEEEvNT_6ParamsE --------------------------
	.section	.nv.shared._ZN7cutlass13device_kernelINS_4gemm6kernel13GemmUniversalIN4cute5tupleIJiiiiEEENS1_10collective13CollectiveMmaINS1_37MainloopSm90TmaGmmaWarpSpecializedFP8ILi28ENS5_IJNS4_1CILi1EEESB_SB_EEENS1_32KernelTmaWarpSpecializedPingpongEEENS5_IJNSA_ILi64EEESF_SF_EEENS_12float_e4m3_tENS5_IJlSB_lEEESH_SI_NS4_8TiledMMAINS4_8MMA_AtomIJNS4_4SM904GMMA30MMA_64x64x32_F32E4M3E4M3_SS_TNILNSM_7ScaleInE1ELSO_1EEEEEENS4_6LayoutISC_NS5_IJNSA_ILi0EEESS_SS_EEEEENS5_IJNS4_10UnderscoreESV_SV_EEEEENS4_13SM90_TMA_LOADENS4_14ComposedLayoutINS4_7SwizzleILi2ELi4ELi3EEENS4_18smem_ptr_flag_bitsILi8EEENSR_INS5_IJNSA_ILi8EEESF_EEENS5_IJSF_SB_EEEEEEEvNS4_8identityESY_S18_vS19_EENS_8epilogue10collective6detail29Sm90TmaWarpSpecializedAdapterINS1C_15DefaultEpilogueISH_SI_SI_NS1B_6thread17LinearCombinationISH_Li1EffLNS1G_9ScaleType4KindE0ELNS_15FloatRoundStyleE2ESH_EENS1_15EpilogueDefaultEEEEEvvEEEEvNT_6ParamsE,"aw",@nobits
	.sectionflags	@""
	.align	16
	.zero		1024


//--------------------- .nv.shared.reserved.0     --------------------------
	.section	.nv.shared.reserved.0,"aw",@nobits
	.weak		__nv_reservedSMEM_offset_0_alias
	.size		__nv_reservedSMEM_offset_0_alias, 0, 0
	.other		__nv_reservedSMEM_offset_0_alias,@"STO_CUDA_RESERVED_SHARED STV_DEFAULT"
__nv_reservedSMEM_offset_0_alias:
	.zero		0


//--------------------- .nv.global                --------------------------
	.section	.nv.global,"aw",@nobits
.nv.global:
	.type		_ZN40_INTERNAL_b29f02e5_4_k_cu_fb1dc32b_208044cute1_E,@object
	.size		_ZN40_INTERNAL_b29f02e5_4_k_cu_fb1dc32b_208044cute1_E,(_ZN40_INTERNAL_b29f02e5_4_k_cu_fb1dc32b_208044cuda3std3__45__cpo6cbeginE - _ZN40_INTERNAL_b29f02e5_4_k_cu_fb1dc32b_208044cute1_E)
_ZN40_INTERNAL_b29f02e5_4_k_cu_fb1dc32b_208044cute1_E:
	.zero		1
	.type		_ZN40_INTERNAL_b29f02e5_4_k_cu_fb1dc32b_208044cuda3std3__45__cpo6cbeginE,@object
	.size		_ZN40_INTERNAL_b29f02e5_4_k_cu_fb1dc32b_208044cuda3std3__45__cpo6cbeginE,(_ZN40_INTERNAL_b29f02e5_4_k_cu_fb1dc32b_208044cuda3std3__48in_placeE - _ZN40_INTERNAL_b29f02e5_4_k_cu_fb1dc32b_208044cuda3std3__45__cpo6cbeginE)
_ZN40_INTERNAL_b29f02e5_4_k_cu_fb1dc32b_208044cuda3std3__45__cpo6cbeginE:
	.zero		1
	.type		_ZN40_INTERNAL_b29f02e5_4_k_cu_fb1dc32b_208044cuda3std3__48in_placeE,@object
	.size		_ZN40_INTERNAL_b29f02e5_4_k_cu_fb1dc32b_208044cuda3std3__48in_placeE,(_ZN40_INTERNAL_b29f02e5_4_k_cu_fb1dc32b_208044cuda3std6ranges3__45__cpo9iter_moveE - _ZN40_INTERNAL_b29f02e5_4_k_cu_fb1dc32b_208044cuda3std3__48in_placeE)
_ZN40_INTERNAL_b29f02e5_4_k_cu_fb1dc32b_208044cuda3std3__48in_placeE:
	.zero		1
	.type		_ZN40_INTERNAL_b29f02e5_4_k_cu_fb1dc32b_208044cuda3std6ranges3__45__cpo9iter_moveE,@object
	.size		_ZN40_INTERNAL_b29f02e5_4_k_cu_fb1dc32b_208044cuda3std6ranges3__45__cpo9iter_moveE,(_ZN40_INTERNAL_b29f02e5_4_k_cu_fb1dc32b_208044cuda3std3__45__cpo5beginE - _ZN40_INTERNAL_b29f02e5_4_k_cu_fb1dc32b_208044cuda3std6ranges3__45__cpo9iter_moveE)
_ZN40_INTERNAL_b29f02e5_4_k_cu_fb1dc32b_208044cuda3std6ranges3__45__cpo9iter_moveE:
	.zero		1
	.type		_ZN40_INTERNAL_b29f02e5_4_k_cu_fb1dc32b_208044cuda3std3__45__cpo5beginE,@object
	.size		_ZN40_INTERNAL_b29f02e5_4_k_cu_fb1dc32b_208044cuda3std3__45__cpo5beginE,(_ZN40_INTERNAL_b29f02e5_4_k_cu_fb1dc32b_208044cuda3std3__442_GLOBAL__N__b29f02e5_4_k_cu_fb1dc32b_208046ignoreE - _ZN40_INTERNAL_b29f02e5_4_k_cu_fb1dc32b_208044cuda3std3__45__cpo5beginE)
_ZN40_INTERNAL_b29f02e5_4_k_cu_fb1dc32b_208044cuda3std3__45__cpo5beginE:
	.zero		1
	.type		_ZN40_INTERNAL_b29f02e5_4_k_cu_fb1dc32b_208044cuda3std3__442_GLOBAL__N__b29f02e5_4_k_cu_fb1dc32b_208046ignoreE,@object
	.size		_ZN40_INTERNAL_b29f02e5_4_k_cu_fb1dc32b_208044cuda3std3__442_GLOBAL__N__b29f02e5_4_k_cu_fb1dc32b_208046ignoreE,(_ZN40_INTERNAL_b29f02e5_4_k_cu_fb1dc32b_208044cute7productE - _ZN40_INTERNAL_b29f02e5_4_k_cu_fb1dc32b_208044cuda3std3__442_GLOBAL__N__b29f02e5_4_k_cu_fb1dc32b_208046ignoreE)
_ZN40_INTERNAL_b29f02e5_4_k_cu_fb1dc32b_208044cuda3std3__442_GLOBAL__N__b29f02e5_4_k_cu_fb1dc32b_208046ignoreE:
	.zero		1
	.type		_ZN40_INTERNAL_b29f02e5_4_k_cu_fb1dc32b_208044cute7productE,@object
	.size		_ZN40_INTERNAL_b29f02e5_4_k_cu_fb1dc32b_208044cute7productE,(_ZN40_INTERNAL_b29f02e5_4_k_cu_fb1dc32b_208044cuda3std3__45__cpo3endE - _ZN40_INTERNAL_b29f02e5_4_k_cu_fb1dc32b_208044cute7productE)
_ZN40_INTERNAL_b29f02e5_4_k_cu_fb1dc32b_208044cute7productE:
	.zero		1
	.type		_ZN40_INTERNAL_b29f02e5_4_k_cu_fb1dc32b_208044cuda3std3__45__cpo3endE,@object
	.size		_ZN40_INTERNAL_b29f02e5_4_k_cu_fb1dc32b_208044cuda3std3__45__cpo3endE,(_ZN40_INTERNAL_b29f02e5_4_k_cu_fb1dc32b_208044cuda3std3__419piecewise_constructE - _ZN40_INTERNAL_b29f02e5_4_k_cu_fb1dc32b_208044cuda3std3__45__cpo3endE)
_ZN40_INTERNAL_b29f02e5_4_k_cu_fb1dc32b_208044cuda3std3__45__cpo3endE:
	.zero		1
	.type		_ZN40_INTERNAL_b29f02e5_4_k_cu_fb1dc32b_208044cuda3std3__419piecewise_constructE,@object
	.size		_ZN40_INTERNAL_b29f02e5_4_k_cu_fb1dc32b_208044cuda3std3__419piecewise_constructE,(_ZN40_INTERNAL_b29f02e5_4_k_cu_fb1dc32b_208044cuda3std3__45__cpo4cendE - _ZN40_INTERNAL_b29f02e5_4_k_cu_fb1dc32b_208044cuda3std3__419piecewise_constructE)
_ZN40_INTERNAL_b29f02e5_4_k_cu_fb1dc32b_208044cuda3std3__419piecewise_constructE:
	.zero		1
	.type		_ZN40_INTERNAL_b29f02e5_4_k_cu_fb1dc32b_208044cuda3std3__45__cpo4cendE,@object
	.size		_ZN40_INTERNAL_b29f02e5_4_k_cu_fb1dc32b_208044cuda3std3__45__cpo4cendE,(_ZN40_INTERNAL_b29f02e5_4_k_cu_fb1dc32b_208044cuda3std6ranges3__45__cpo4swapE - _ZN40_INTERNAL_b29f02e5_4_k_cu_fb1dc32b_208044cuda3std3__45__cpo4cendE)
_ZN40_INTERNAL_b29f02e5_4_k_cu_fb1dc32b_208044cuda3std3__45__cpo4cendE:
	.zero		1
	.type		_ZN40_INTERNAL_b29f02e5_4_k_cu_fb1dc32b_208044cuda3std6ranges3__45__cpo4swapE,@object
	.size		_ZN40_INTERNAL_b29f02e5_4_k_cu_fb1dc32b_208044cuda3std6ranges3__45__cpo4swapE,(.L_7 - _ZN40_INTERNAL_b29f02e5_4_k_cu_fb1dc32b_208044cuda3std6ranges3__45__cpo4swapE)
_ZN40_INTERNAL_b29f02e5_4_k_cu_fb1dc32b_208044cuda3std6ranges3__45__cpo4swapE:
	.zero		1
.L_7:


//--------------------- .nv.constant0._ZN7cutlass13device_kernelINS_4gemm6kernel13GemmUniversalIN4cute5tupleIJiiiiEEENS1_10collective13CollectiveMmaINS1_37MainloopSm90TmaGmmaWarpSpecializedFP8ILi28ENS5_IJNS4_1CILi1EEESB_SB_EEENS1_32KernelTmaWarpSpecializedPingpongEEENS5_IJNSA_ILi64EEESF_SF_EEENS_12float_e4m3_tENS5_IJlSB_lEEESH_SI_NS4_8TiledMMAINS4_8MMA_AtomIJNS4_4SM904GMMA30MMA_64x64x32_F32E4M3E4M3_SS_TNILNSM_7ScaleInE1ELSO_1EEEEEENS4_6LayoutISC_NS5_IJNSA_ILi0EEESS_SS_EEEEENS5_IJNS4_10UnderscoreESV_SV_EEEEENS4_13SM90_TMA_LOADENS4_14ComposedLayoutINS4_7SwizzleILi2ELi4ELi3EEENS4_18smem_ptr_flag_bitsILi8EEENSR_INS5_IJNSA_ILi8EEESF_EEENS5_IJSF_SB_EEEEEEEvNS4_8identityESY_S18_vS19_EENS_8epilogue10collective6detail29Sm90TmaWarpSpecializedAdapterINS1C_15DefaultEpilogueISH_SI_SI_NS1B_6thread17LinearCombinationISH_Li1EffLNS1G_9ScaleType4KindE0ELNS_15FloatRoundStyleE2ESH_EENS1_15EpilogueDefaultEEEEEvvEEEEvNT_6ParamsE --------------------------
	.section	.nv.constant0._ZN7cutlass13device_kernelINS_4gemm6kernel13GemmUniversalIN4cute5tupleIJiiiiEEENS1_10collective13CollectiveMmaINS1_37MainloopSm90TmaGmmaWarpSpecializedFP8ILi28ENS5_IJNS4_1CILi1EEESB_SB_EEENS1_32KernelTmaWarpSpecializedPingpongEEENS5_IJNSA_ILi64EEESF_SF_EEENS_12float_e4m3_tENS5_IJlSB_lEEESH_SI_NS4_8TiledMMAINS4_8MMA_AtomIJNS4_4SM904GMMA30MMA_64x64x32_F32E4M3E4M3_SS_TNILNSM_7ScaleInE1ELSO_1EEEEEENS4_6LayoutISC_NS5_IJNSA_ILi0EEESS_SS_EEEEENS5_IJNS4_10UnderscoreESV_SV_EEEEENS4_13SM90_TMA_LOADENS4_14ComposedLayoutINS4_7SwizzleILi2ELi4ELi3EEENS4_18smem_ptr_flag_bitsILi8EEENSR_INS5_IJNSA_ILi8EEESF_EEENS5_IJSF_SB_EEEEEEEvNS4_8identityESY_S18_vS19_EENS_8epilogue10collective6detail29Sm90TmaWarpSpecializedAdapterINS1C_15DefaultEpilogueISH_SI_SI_NS1B_6thread17LinearCombinationISH_Li1EffLNS1G_9ScaleType4KindE0ELNS_15FloatRoundStyleE2ESH_EENS1_15EpilogueDefaultEEEEEvvEEEEvNT_6ParamsE,"a",@progbits
	.sectionflags	@""
	.align	4
.nv.constant0._ZN7cutlass13device_kernelINS_4gemm6kernel13GemmUniversalIN4cute5tupleIJiiiiEEENS1_10collective13CollectiveMmaINS1_37MainloopSm90TmaGmmaWarpSpecializedFP8ILi28ENS5_IJNS4_1CILi1EEESB_SB_EEENS1_32KernelTmaWarpSpecializedPingpongEEENS5_IJNSA_ILi64EEESF_SF_EEENS_12float_e4m3_tENS5_IJlSB_lEEESH_SI_NS4_8TiledMMAINS4_8MMA_AtomIJNS4_4SM904GMMA30MMA_64x64x32_F32E4M3E4M3_SS_TNILNSM_7ScaleInE1ELSO_1EEEEEENS4_6LayoutISC_NS5_IJNSA_ILi0EEESS_SS_EEEEENS5_IJNS4_10UnderscoreESV_SV_EEEEENS4_13SM90_TMA_LOADENS4_14ComposedLayoutINS4_7SwizzleILi2ELi4ELi3EEENS4_18smem_ptr_flag_bitsILi8EEENSR_INS5_IJNSA_ILi8EEESF_EEENS5_IJSF_SB_EEEEEEEvNS4_8identityESY_S18_vS19_EENS_8epilogue10collective6detail29Sm90TmaWarpSpecializedAdapterINS1C_15DefaultEpilogueISH_SI_SI_NS1B_6thread17LinearCombinationISH_Li1EffLNS1G_9ScaleType4KindE0ELNS_15FloatRoundStyleE2ESH_EENS1_15EpilogueDefaultEEEEEvvEEEEvNT_6ParamsE:
	.zero		1664


//--------------------- SYMBOLS --------------------------

	.type		.nv.reservedSmem.offset0,@object
	.size		.nv.reservedSmem.offset0,0x4
